	.target	sm_90a

	.elftype	@"ET_EXEC"


//--------------------- .note.nv.tkinfo           --------------------------
	.section	.note.nv.tkinfo,"",@"SHT_NOTE"
	.sectionflags	@"SHF_NOTE_NV_TKINFO"
	.tkinfo
        /*0018*/ 	.word	0x00000002
        /*0030*/ 	.string	""
        /*0030*/ 	.string	"ptxas"
        /*0030*/ 	.string	"Cuda compilation tools, release 13.0, V13.0.88"
        /*0030*/ 	.string	"Build cuda_13.0.r13.0/compiler.36424714_0"
        /*0030*/ 	.string	"-arch sm_90a -m 64 "



//--------------------- .note.nv.cuinfo           --------------------------
	.section	.note.nv.cuinfo,"",@"SHT_NOTE"
	.sectionflags	@"SHF_NOTE_NV_CUINFO"
        /*0018*/ 	.short	0x0002
        /*001a*/ 	.short	0x005a
        /*001c*/ 	.short	0x0082
	.zero		2


//--------------------- .nv.info                  --------------------------
	.section	.nv.info,"",@"SHT_CUDA_INFO"
	.align	4


	//----- nvinfo : EIATTR_REGCOUNT
	.align		4
        /*0000*/ 	.byte	0x04, 0x2f
        /*0002*/ 	.short	(.L_15 - .L_14)
	.align		4
.L_14:
        /*0004*/ 	.word	index@(_ZN7cutlass13device_kernelINS_4gemm6kernel13GemmUniversalIN4cute5tupleIJiiiiEEENS1_10collective13CollectiveMmaINS1_34MainloopSm90TmaGmmaWarpSpecializedILi11ENS5_IJNS4_1CILi2EEENSA_ILi1EEESC_EEENS1_32KernelTmaWarpSpecializedPingpongEEENS5_IJNSA_ILi64EEENSA_ILi256EEENSA_ILi32EEEEEENS_6half_tENS5_IJlSC_lEEESK_SL_NS4_8TiledMMAINS4_8MMA_AtomIJNS4_4SM904GMMA26MMA_64x256x16_F32F16F16_SSILNSP_5MajorE0ELSR_0ELNSP_7ScaleInE1ELSS_1EEEEEENS4_6LayoutINS5_IJSC_SC_SC_EEENS5_IJNSA_ILi0EEESX_SX_EEEEENS5_IJNS4_10UnderscoreES10_S10_EEEEENS4_13SM90_TMA_LOADENS4_14ComposedLayoutINS4_7SwizzleILi2ELi4ELi3EEENS4_18smem_ptr_flag_bitsILi16EEENSV_INS5_IJNSA_ILi8EEESI_EEENS5_IJSI_SC_EEEEEEEvNS4_8identityENS4_23SM90_TMA_LOAD_MULTICASTES1D_vS1E_EENS_8epilogue10collective6detail29Sm90TmaWarpSpecializedAdapterINS1I_15DefaultEpilogueISK_SL_SL_NS1H_6thread17LinearCombinationISK_Li1EffLNS1M_9ScaleType4KindE0ELNS_15FloatRoundStyleE2ESK_EENS1_15EpilogueDefaultEEEEEvvEEEEvNT_6ParamsE)
        /*0008*/ 	.word	0x000000a8


	//----- nvinfo : EIATTR_FRAME_SIZE
	.align		4
.L_15:
        /*000c*/ 	.byte	0x04, 0x11
        /*000e*/ 	.short	(.L_17 - .L_16)
	.align		4
.L_16:
        /*0010*/ 	.word	index@(_ZN7cutlass13device_kernelINS_4gemm6kernel13GemmUniversalIN4cute5tupleIJiiiiEEENS1_10collective13CollectiveMmaINS1_34MainloopSm90TmaGmmaWarpSpecializedILi11ENS5_IJNS4_1CILi2EEENSA_ILi1EEESC_EEENS1_32KernelTmaWarpSpecializedPingpongEEENS5_IJNSA_ILi64EEENSA_ILi256EEENSA_ILi32EEEEEENS_6half_tENS5_IJlSC_lEEESK_SL_NS4_8TiledMMAINS4_8MMA_AtomIJNS4_4SM904GMMA26MMA_64x256x16_F32F16F16_SSILNSP_5MajorE0ELSR_0ELNSP_7ScaleInE1ELSS_1EEEEEENS4_6LayoutINS5_IJSC_SC_SC_EEENS5_IJNSA_ILi0EEESX_SX_EEEEENS5_IJNS4_10UnderscoreES10_S10_EEEEENS4_13SM90_TMA_LOADENS4_14ComposedLayoutINS4_7SwizzleILi2ELi4ELi3EEENS4_18smem_ptr_flag_bitsILi16EEENSV_INS5_IJNSA_ILi8EEESI_EEENS5_IJSI_SC_EEEEEEEvNS4_8identityENS4_23SM90_TMA_LOAD_MULTICASTES1D_vS1E_EENS_8epilogue10collective6detail29Sm90TmaWarpSpecializedAdapterINS1I_15DefaultEpilogueISK_SL_SL_NS1H_6thread17LinearCombinationISK_Li1EffLNS1M_9ScaleType4KindE0ELNS_15FloatRoundStyleE2ESK_EENS1_15EpilogueDefaultEEEEEvvEEEEvNT_6ParamsE)
        /*0014*/ 	.word	0x00000008


	//----- nvinfo : EIATTR_MIN_STACK_SIZE
	.align		4
.L_17:
        /*0018*/ 	.byte	0x04, 0x12
        /*001a*/ 	.short	(.L_19 - .L_18)
	.align		4
.L_18:
        /*001c*/ 	.word	index@(_ZN7cutlass13device_kernelINS_4gemm6kernel13GemmUniversalIN4cute5tupleIJiiiiEEENS1_10collective13CollectiveMmaINS1_34MainloopSm90TmaGmmaWarpSpecializedILi11ENS5_IJNS4_1CILi2EEENSA_ILi1EEESC_EEENS1_32KernelTmaWarpSpecializedPingpongEEENS5_IJNSA_ILi64EEENSA_ILi256EEENSA_ILi32EEEEEENS_6half_tENS5_IJlSC_lEEESK_SL_NS4_8TiledMMAINS4_8MMA_AtomIJNS4_4SM904GMMA26MMA_64x256x16_F32F16F16_SSILNSP_5MajorE0ELSR_0ELNSP_7ScaleInE1ELSS_1EEEEEENS4_6LayoutINS5_IJSC_SC_SC_EEENS5_IJNSA_ILi0EEESX_SX_EEEEENS5_IJNS4_10UnderscoreES10_S10_EEEEENS4_13SM90_TMA_LOADENS4_14ComposedLayoutINS4_7SwizzleILi2ELi4ELi3EEENS4_18smem_ptr_flag_bitsILi16EEENSV_INS5_IJNSA_ILi8EEESI_EEENS5_IJSI_SC_EEEEEEEvNS4_8identityENS4_23SM90_TMA_LOAD_MULTICASTES1D_vS1E_EENS_8epilogue10collective6detail29Sm90TmaWarpSpecializedAdapterINS1I_15DefaultEpilogueISK_SL_SL_NS1H_6thread17LinearCombinationISK_Li1EffLNS1M_9ScaleType4KindE0ELNS_15FloatRoundStyleE2ESK_EENS1_15EpilogueDefaultEEEEEvvEEEEvNT_6ParamsE)
        /*0020*/ 	.word	0x00000008
.L_19:


//--------------------- .nv.compat                --------------------------
	.section	.nv.compat,"",@"SHT_CUDA_COMPAT_INFO"
	.align	4
        /*0000*/ 	.byte	0x02, 0x09, 0x01, 0x00, 0x02, 0x02, 0x04, 0x00, 0x02, 0x05, 0x05, 0x00, 0x03, 0x07, 0x01, 0x01
        /*0010*/ 	.byte	0x02, 0x03, 0x01, 0x00, 0x02, 0x06, 0x01, 0x00, 0x04, 0x0b, 0x08, 0x00, 0x00, 0x00, 0x00, 0x00
        /*0020*/ 	.byte	0x00, 0x00, 0x00, 0x00


//--------------------- .nv.info._ZN7cutlass13device_kernelINS_4gemm6kernel13GemmUniversalIN4cute5tupleIJiiiiEEENS1_10collective13CollectiveMmaINS1_34MainloopSm90TmaGmmaWarpSpecializedILi11ENS5_IJNS4_1CILi2EEENSA_ILi1EEESC_EEENS1_32KernelTmaWarpSpecializedPingpongEEENS5_IJNSA_ILi64EEENSA_ILi256EEENSA_ILi32EEEEEENS_6half_tENS5_IJlSC_lEEESK_SL_NS4_8TiledMMAINS4_8MMA_AtomIJNS4_4SM904GMMA26MMA_64x256x16_F32F16F16_SSILNSP_5MajorE0ELSR_0ELNSP_7ScaleInE1ELSS_1EEEEEENS4_6LayoutINS5_IJSC_SC_SC_EEENS5_IJNSA_ILi0EEESX_SX_EEEEENS5_IJNS4_10UnderscoreES10_S10_EEEEENS4_13SM90_TMA_LOADENS4_14ComposedLayoutINS4_7SwizzleILi2ELi4ELi3EEENS4_18smem_ptr_flag_bitsILi16EEENSV_INS5_IJNSA_ILi8EEESI_EEENS5_IJSI_SC_EEEEEEEvNS4_8identityENS4_23SM90_TMA_LOAD_MULTICASTES1D_vS1E_EENS_8epilogue10collective6detail29Sm90TmaWarpSpecializedAdapterINS1I_15DefaultEpilogueISK_SL_SL_NS1H_6thread17LinearCombinationISK_Li1EffLNS1M_9ScaleType4KindE0ELNS_15FloatRoundStyleE2ESK_EENS1_15EpilogueDefaultEEEEEvvEEEEvNT_6ParamsE --------------------------
	.section	.nv.info._ZN7cutlass13device_kernelINS_4gemm6kernel13GemmUniversalIN4cute5tupleIJiiiiEEENS1_10collective13CollectiveMmaINS1_34MainloopSm90TmaGmmaWarpSpecializedILi11ENS5_IJNS4_1CILi2EEENSA_ILi1EEESC_EEENS1_32KernelTmaWarpSpecializedPingpongEEENS5_IJNSA_ILi64EEENSA_ILi256EEENSA_ILi32EEEEEENS_6half_tENS5_IJlSC_lEEESK_SL_NS4_8TiledMMAINS4_8MMA_AtomIJNS4_4SM904GMMA26MMA_64x256x16_F32F16F16_SSILNSP_5MajorE0ELSR_0ELNSP_7ScaleInE1ELSS_1EEEEEENS4_6LayoutINS5_IJSC_SC_SC_EEENS5_IJNSA_ILi0EEESX_SX_EEEEENS5_IJNS4_10UnderscoreES10_S10_EEEEENS4_13SM90_TMA_LOADENS4_14ComposedLayoutINS4_7SwizzleILi2ELi4ELi3EEENS4_18smem_ptr_flag_bitsILi16EEENSV_INS5_IJNSA_ILi8EEESI_EEENS5_IJSI_SC_EEEEEEEvNS4_8identityENS4_23SM90_TMA_LOAD_MULTICASTES1D_vS1E_EENS_8epilogue10collective6detail29Sm90TmaWarpSpecializedAdapterINS1I_15DefaultEpilogueISK_SL_SL_NS1H_6thread17LinearCombinationISK_Li1EffLNS1M_9ScaleType4KindE0ELNS_15FloatRoundStyleE2ESK_EENS1_15EpilogueDefaultEEEEEvvEEEEvNT_6ParamsE,"",@"SHT_CUDA_INFO"
	.sectionflags	@""
	.align	4


	//----- nvinfo : EIATTR_CUDA_API_VERSION
	.align		4
        /*0000*/ 	.byte	0x04, 0x37
        /*0002*/ 	.short	(.L_21 - .L_20)
.L_20:
        /*0004*/ 	.word	0x00000082


	//----- nvinfo : EIATTR_KPARAM_INFO
	.align		4
.L_21:
        /*0008*/ 	.byte	0x04, 0x17
        /*000a*/ 	.short	(.L_23 - .L_22)
.L_22:
        /*000c*/ 	.word	0x00000000
        /*0010*/ 	.short	0x0000
        /*0012*/ 	.short	0x0070
        /*0014*/ 	.byte	0x00, 0xf0, 0x01, 0x10


	//----- nvinfo : EIATTR_SPARSE_MMA_MASK
	.align		4
.L_23:
        /*0018*/ 	.byte	0x03, 0x50
        /*001a*/ 	.short	0x0000


	//----- nvinfo : EIATTR_MAXREG_COUNT
	.align		4
        /*001c*/ 	.byte	0x03, 0x1b
        /*001e*/ 	.short	0x00a8


	//----- nvinfo : EIATTR_NUM_BARRIERS
	.align		4
        /*0020*/ 	.byte	0x02, 0x4c
        /*0022*/ 	.byte	0x01
	.zero		1


	//----- nvinfo : EIATTR_EXTERNS
	.align		4
        /*0024*/ 	.byte	0x04, 0x0f
        /*0026*/ 	.short	(.L_25 - .L_24)


	//   ....[0]....
	.align		4
.L_24:
        /*0028*/ 	.word	index@(__assertfail)


	//----- nvinfo : EIATTR_ANNOTATIONS
	.align		4
.L_25:
        /*002c*/ 	.byte	0x04, 0x55
        /*002e*/ 	.short	(.L_27 - .L_26)


	//   ....[0]....
.L_26:
        /*0030*/ 	.word	0x00000001
        /*0034*/ 	.byte	0xc0, 0x0e, 0x00, 0x00, 0x01, 0x00, 0x00, 0x00, 0x20, 0x9e, 0x00, 0x00, 0x01, 0x00, 0x00, 0x00
        /*0044*/ 	.byte	0xa0, 0xaa, 0x00, 0x00


	//----- nvinfo : EIATTR_MERCURY_ISA_VERSION
	.align		4
.L_27:
        /*0048*/ 	.byte	0x03, 0x5f
        /*004a*/ 	.short	0x0101


	//----- nvinfo : EIATTR_INT_WARP_WIDE_INSTR_OFFSETS
	.align		4
        /*004c*/ 	.byte	0x04, 0x31
        /*004e*/ 	.short	(.L_29 - .L_28)


	//   ....[0]....
.L_28:
        /*0050*/ 	.word	0x00000640


	//   ....[1]....
        /*0054*/ 	.word	0x00000670


	//   ....[2]....
        /*0058*/ 	.word	0x000006b0


	//   ....[3]....
        /*005c*/ 	.word	0x000007e0


	//   ....[4]....
        /*0060*/ 	.word	0x000007f0


	//   ....[5]....
        /*0064*/ 	.word	0x00000800


	//   ....[6]....
        /*0068*/ 	.word	0x000008a0


	//   ....[7]....
        /*006c*/ 	.word	0x000008e0


	//   ....[8]....
        /*0070*/ 	.word	0x00001f50


	//----- nvinfo : EIATTR_COOP_GROUP_MASK_REGIDS
	.align		4
.L_29:
        /*0074*/ 	.byte	0x04, 0x29
        /*0076*/ 	.short	(.L_31 - .L_30)


	//   ....[0]....
.L_30:
        /*0078*/ 	.word	0xffffffff


	//   ....[1]....
        /*007c*/ 	.word	0xffffffff


	//   ....[2]....
        /*0080*/ 	.word	0xffffffff


	//   ....[3]....
        /*0084*/ 	.word	0xffffffff


	//   ....[4]....
        /*0088*/ 	.word	0xffffffff


	//   ....[5]....
        /*008c*/ 	.word	0xffffffff


	//   ....[6]....
        /*0090*/ 	.word	0xffffffff


	//----- nvinfo : EIATTR_COOP_GROUP_INSTR_OFFSETS
	.align		4
.L_31:
        /*0094*/ 	.byte	0x04, 0x28
        /*0096*/ 	.short	(.L_33 - .L_32)


	//   ....[0]....
.L_32:
        /*0098*/ 	.word	0x00000070


	//   ....[1]....
        /*009c*/ 	.word	0x00000080


	//   ....[2]....
        /*00a0*/ 	.word	0x00000140


	//   ....[3]....
        /*00a4*/ 	.word	0x00000400


	//   ....[4]....
        /*00a8*/ 	.word	0x00000440


	//   ....[5]....
        /*00ac*/ 	.word	0x00000820


	//   ....[6]....
        /*00b0*/ 	.word	0x00000a60


	//----- nvinfo : EIATTR_REG_RECONFIG
	.align		4
.L_33:
        /*00b4*/ 	.byte	0x01, 0x54
	.zero		2


	//----- nvinfo : EIATTR_SYSCALL_OFFSETS
	.align		4
        /*00b8*/ 	.byte	0x04, 0x46
        /*00ba*/ 	.short	(.L_35 - .L_34)


	//   ....[0]....
.L_34:
        /*00bc*/ 	.word	0x000018f0


	//----- nvinfo : EIATTR_MBARRIER_INSTR_OFFSETS
	.align		4
.L_35:
        /*00c0*/ 	.byte	0x04, 0x39
        /*00c2*/ 	.short	(.L_37 - .L_36)


	//   ....[0]....
.L_36:
        /*00c4*/ 	.word	0x00000280
        /*00c8*/ 	.word	0x000000ff
        /*00cc*/ 	.word	0x00000000
        /*00d0*/ 	.short	0x0100
        /*00d2*/ 	.byte	0x08
	.zero		1


	//   ....[1]....
        /*00d4*/ 	.word	0x00000290
        /*00d8*/ 	.word	0x000000ff
        /*00dc*/ 	.word	0x00000058
        /*00e0*/ 	.short	0x0100
        /*00e2*/ 	.byte	0x08
	.zero		1


	//   ....[2]....
        /*00e4*/ 	.word	0x000002a0
        /*00e8*/ 	.word	0x000000ff
        /*00ec*/ 	.word	0x00000008
        /*00f0*/ 	.short	0x0100
        /*00f2*/ 	.byte	0x08
	.zero		1


	//   ....[3]....
        /*00f4*/ 	.word	0x000002b0
        /*00f8*/ 	.word	0x000000ff
        /*00fc*/ 	.word	0x00000060
        /*0100*/ 	.short	0x0100
        /*0102*/ 	.byte	0x08
	.zero		1


	//   ....[4]....
        /*0104*/ 	.word	0x000002c0
        /*0108*/ 	.word	0x000000ff
        /*010c*/ 	.word	0x00000010
        /*0110*/ 	.short	0x0100
        /*0112*/ 	.byte	0x08
	.zero		1


	//   ....[5]....
        /*0114*/ 	.word	0x000002d0
        /*0118*/ 	.word	0x000000ff
        /*011c*/ 	.word	0x00000068
        /*0120*/ 	.short	0x0100
        /*0122*/ 	.byte	0x08
	.zero		1


	//   ....[6]....
        /*0124*/ 	.word	0x000002e0
        /*0128*/ 	.word	0x000000ff
        /*012c*/ 	.word	0x00000018
        /*0130*/ 	.short	0x0100
        /*0132*/ 	.byte	0x08
	.zero		1


	//   ....[7]....
        /*0134*/ 	.word	0x000002f0
        /*0138*/ 	.word	0x000000ff
        /*013c*/ 	.word	0x00000070
        /*0140*/ 	.short	0x0100
        /*0142*/ 	.byte	0x08
	.zero		1


	//   ....[8]....
        /*0144*/ 	.word	0x00000300
        /*0148*/ 	.word	0x000000ff
        /*014c*/ 	.word	0x00000020
        /*0150*/ 	.short	0x0100
        /*0152*/ 	.byte	0x08
	.zero		1


	//   ....[9]....
        /*0154*/ 	.word	0x00000310
        /*0158*/ 	.word	0x000000ff
        /*015c*/ 	.word	0x00000078
        /*0160*/ 	.short	0x0100
        /*0162*/ 	.byte	0x08
	.zero		1


	//   ....[10]....
        /*0164*/ 	.word	0x00000320
        /*0168*/ 	.word	0x000000ff
        /*016c*/ 	.word	0x00000028
        /*0170*/ 	.short	0x0100
        /*0172*/ 	.byte	0x08
	.zero		1


	//   ....[11]....
        /*0174*/ 	.word	0x00000330
        /*0178*/ 	.word	0x000000ff
        /*017c*/ 	.word	0x00000080
        /*0180*/ 	.short	0x0100
        /*0182*/ 	.byte	0x08
	.zero		1


	//   ....[12]....
        /*0184*/ 	.word	0x00000340
        /*0188*/ 	.word	0x000000ff
        /*018c*/ 	.word	0x00000030
        /*0190*/ 	.short	0x0100
        /*0192*/ 	.byte	0x08
	.zero		1


	//   ....[13]....
        /*0194*/ 	.word	0x00000350
        /*0198*/ 	.word	0x000000ff
        /*019c*/ 	.word	0x00000088
        /*01a0*/ 	.short	0x0100
        /*01a2*/ 	.byte	0x08
	.zero		1


	//   ....[14]....
        /*01a4*/ 	.word	0x00000360
        /*01a8*/ 	.word	0x000000ff
        /*01ac*/ 	.word	0x00000038
        /*01b0*/ 	.short	0x0100
        /*01b2*/ 	.byte	0x08
	.zero		1


	//   ....[15]....
        /*01b4*/ 	.word	0x00000370
        /*01b8*/ 	.word	0x000000ff
        /*01bc*/ 	.word	0x00000090
        /*01c0*/ 	.short	0x0100
        /*01c2*/ 	.byte	0x08
	.zero		1


	//   ....[16]....
        /*01c4*/ 	.word	0x00000380
        /*01c8*/ 	.word	0x000000ff
        /*01cc*/ 	.word	0x00000040
        /*01d0*/ 	.short	0x0100
        /*01d2*/ 	.byte	0x08
	.zero		1


	//   ....[17]....
        /*01d4*/ 	.word	0x00000390
        /*01d8*/ 	.word	0x000000ff
        /*01dc*/ 	.word	0x00000098
        /*01e0*/ 	.short	0x0100
        /*01e2*/ 	.byte	0x08
	.zero		1


	//   ....[18]....
        /*01e4*/ 	.word	0x000003a0
        /*01e8*/ 	.word	0x000000ff
        /*01ec*/ 	.word	0x00000048
        /*01f0*/ 	.short	0x0100
        /*01f2*/ 	.byte	0x08
	.zero		1


	//   ....[19]....
        /*01f4*/ 	.word	0x000003b0
        /*01f8*/ 	.word	0x000000ff
        /*01fc*/ 	.word	0x000000a0
        /*0200*/ 	.short	0x0100
        /*0202*/ 	.byte	0x08
	.zero		1


	//   ....[20]....
        /*0204*/ 	.word	0x000003c0
        /*0208*/ 	.word	0x000000ff
        /*020c*/ 	.word	0x00000050
        /*0210*/ 	.short	0x0100
        /*0212*/ 	.byte	0x08
	.zero		1


	//   ....[21]....
        /*0214*/ 	.word	0x000003d0
        /*0218*/ 	.word	0x000000ff
        /*021c*/ 	.word	0x000000a8
        /*0220*/ 	.short	0x0100
        /*0222*/ 	.byte	0x08
	.zero		1


	//   ....[22]....
        /*0224*/ 	.word	0x00000910
        /*0228*/ 	.word	0x000000ff
        /*022c*/ 	.word	0x000000e0
        /*0230*/ 	.short	0x0100
        /*0232*/ 	.byte	0x08
	.zero		1


	//   ....[23]....
        /*0234*/ 	.word	0x000009a0
        /*0238*/ 	.word	0x000000ff
        /*023c*/ 	.word	0x000000e8
        /*0240*/ 	.short	0x0100
        /*0242*/ 	.byte	0x08
	.zero		1


	//   ....[24]....
        /*0244*/ 	.word	0x000009e0
        /*0248*/ 	.word	0x000000ff
        /*024c*/ 	.word	0x000000c0
        /*0250*/ 	.short	0x0100
        /*0252*/ 	.byte	0x09
	.zero		1


	//   ....[25]....
        /*0254*/ 	.word	0x000009f0
        /*0258*/ 	.word	0x000000ff
        /*025c*/ 	.word	0x000000c8
        /*0260*/ 	.short	0x0100
        /*0262*/ 	.byte	0x09
	.zero		1


	//   ....[26]....
        /*0264*/ 	.word	0x00000a00
        /*0268*/ 	.word	0x000000ff
        /*026c*/ 	.word	0x000000d0
        /*0270*/ 	.short	0x0100
        /*0272*/ 	.byte	0x09
	.zero		1


	//   ....[27]....
        /*0274*/ 	.word	0x00000a10
        /*0278*/ 	.word	0x000000ff
        /*027c*/ 	.word	0x000000d8
        /*0280*/ 	.short	0x0100
        /*0282*/ 	.byte	0x09
	.zero		1


	//   ....[28]....
        /*0284*/ 	.word	0x000017d0
        /*0288*/ 	.word	0x0000009f
        /*028c*/ 	.word	0x00000000
        /*0290*/ 	.short	0x010a
        /*0292*/ 	.byte	0x2a
	.zero		1


	//   ....[29]....
        /*0294*/ 	.word	0x00001970
        /*0298*/ 	.word	0x00000003
        /*029c*/ 	.word	0x00000000
        /*02a0*/ 	.short	0x010a
        /*02a2*/ 	.byte	0x3f
	.zero		1


	//   ....[30]....
        /*02a4*/ 	.word	0x000019d0
        /*02a8*/ 	.word	0x00000003
        /*02ac*/ 	.word	0x00000000
        /*02b0*/ 	.short	0x010a
        /*02b2*/ 	.byte	0x3f
	.zero		1


	//   ....[31]....
        /*02b4*/ 	.word	0x00001c40
        /*02b8*/ 	.word	0x000000ff
        /*02bc*/ 	.word	0x00000000
        /*02c0*/ 	.short	0x010a
        /*02c2*/ 	.byte	0x04
	.zero		1


	//   ....[32]....
        /*02c4*/ 	.word	0x00001c80
        /*02c8*/ 	.word	0x000000ff
        /*02cc*/ 	.word	0x00000000
        /*02d0*/ 	.short	0x010a
        /*02d2*/ 	.byte	0x04
	.zero		1


	//   ....[33]....
        /*02d4*/ 	.word	0x00001df0
        /*02d8*/ 	.word	0x00000005
        /*02dc*/ 	.word	0x00000000
        /*02e0*/ 	.short	0x0101
        /*02e2*/ 	.byte	0x3f
	.zero		1


	//   ....[34]....
        /*02e4*/ 	.word	0x00001ef0
        /*02e8*/ 	.word	0x000000a0
        /*02ec*/ 	.word	0x00000000
        /*02f0*/ 	.short	0x0101
        /*02f2*/ 	.byte	0x2d
	.zero		1


	//   ....[35]....
        /*02f4*/ 	.word	0x00001ff0
        /*02f8*/ 	.word	0x00000003
        /*02fc*/ 	.word	0x00000000
        /*0300*/ 	.short	0x0101
        /*0302*/ 	.byte	0x3f
	.zero		1


	//   ....[36]....
        /*0304*/ 	.word	0x000020b0
        /*0308*/ 	.word	0x0000009f
        /*030c*/ 	.word	0x00000010
        /*0310*/ 	.short	0x010a
        /*0312*/ 	.byte	0x2a
	.zero		1


	//   ....[37]....
        /*0314*/ 	.word	0x00009e40
        /*0318*/ 	.word	0x000000a2
        /*031c*/ 	.word	0x00000000
        /*0320*/ 	.short	0x0101
        /*0322*/ 	.byte	0x2d
	.zero		1


	//   ....[38]....
        /*0324*/ 	.word	0x0000a7f0
        /*0328*/ 	.word	0x0000000c
        /*032c*/ 	.word	0x00000058
        /*0330*/ 	.short	0x010a
        /*0332*/ 	.byte	0x3f
	.zero		1


	//   ....[39]....
        /*0334*/ 	.word	0x0000abb0
        /*0338*/ 	.word	0x00000004
        /*033c*/ 	.word	0x000000e8
        /*0340*/ 	.short	0x0101
        /*0342*/ 	.byte	0x3f
	.zero		1


	//   ....[40]....
        /*0344*/ 	.word	0x0000b340
        /*0348*/ 	.word	0x00000007
        /*034c*/ 	.word	0x00000000
        /*0350*/ 	.short	0x010a
        /*0352*/ 	.byte	0x3f
	.zero		1


	//   ....[41]....
        /*0354*/ 	.word	0x0000b3c0
        /*0358*/ 	.word	0x00000009
        /*035c*/ 	.word	0x00000000
        /*0360*/ 	.short	0x010a
        /*0362*/ 	.byte	0x3f
	.zero		1


	//   ....[42]....
        /*0364*/ 	.word	0x0000b450
        /*0368*/ 	.word	0x00000006
        /*036c*/ 	.word	0x00000000
        /*0370*/ 	.short	0x010a
        /*0372*/ 	.byte	0x3f
	.zero		1


	//   ....[43]....
        /*0374*/ 	.word	0x0000b4e0
        /*0378*/ 	.word	0x00000009
        /*037c*/ 	.word	0x00000000
        /*0380*/ 	.short	0x010a
        /*0382*/ 	.byte	0x3f
	.zero		1


	//   ....[44]....
        /*0384*/ 	.word	0x0000b570
        /*0388*/ 	.word	0x00000006
        /*038c*/ 	.word	0x00000000
        /*0390*/ 	.short	0x010a
        /*0392*/ 	.byte	0x3f
	.zero		1


	//   ....[45]....
        /*0394*/ 	.word	0x0000b600
        /*0398*/ 	.word	0x00000009
        /*039c*/ 	.word	0x00000000
        /*03a0*/ 	.short	0x010a
        /*03a2*/ 	.byte	0x3f
	.zero		1


	//   ....[46]....
        /*03a4*/ 	.word	0x0000b690
        /*03a8*/ 	.word	0x00000006
        /*03ac*/ 	.word	0x00000000
        /*03b0*/ 	.short	0x010a
        /*03b2*/ 	.byte	0x3f
	.zero		1


	//   ....[47]....
        /*03b4*/ 	.word	0x0000b720
        /*03b8*/ 	.word	0x00000009
        /*03bc*/ 	.word	0x00000000
        /*03c0*/ 	.short	0x010a
        /*03c2*/ 	.byte	0x3f
	.zero		1


	//   ....[48]....
        /*03c4*/ 	.word	0x0000b7b0
        /*03c8*/ 	.word	0x00000006
        /*03cc*/ 	.word	0x00000000
        /*03d0*/ 	.short	0x010a
        /*03d2*/ 	.byte	0x3f
	.zero		1


	//   ....[49]....
        /*03d4*/ 	.word	0x0000b840
        /*03d8*/ 	.word	0x00000009
        /*03dc*/ 	.word	0x00000000
        /*03e0*/ 	.short	0x010a
        /*03e2*/ 	.byte	0x3f
	.zero		1


	//   ....[50]....
        /*03e4*/ 	.word	0x0000b8d0
        /*03e8*/ 	.word	0x00000003
        /*03ec*/ 	.word	0x00000000
        /*03f0*/ 	.short	0x010a
        /*03f2*/ 	.byte	0x3f
	.zero		1


	//   ....[51]....
        /*03f4*/ 	.word	0x0000b930
        /*03f8*/ 	.word	0x000000a1
        /*03fc*/ 	.word	0x00000000
        /*0400*/ 	.short	0x010a
        /*0402*/ 	.byte	0x3f
	.zero		1


	//   ....[52]....
        /*0404*/ 	.word	0x0000b980
        /*0408*/ 	.word	0x00000003
        /*040c*/ 	.word	0x00000000
        /*0410*/ 	.short	0x010a
        /*0412*/ 	.byte	0x3f
	.zero		1


	//   ....[53]....
        /*0414*/ 	.word	0x0000b9e0
        /*0418*/ 	.word	0x00000005
        /*041c*/ 	.word	0x00000000
        /*0420*/ 	.short	0x010a
        /*0422*/ 	.byte	0x3f
	.zero		1


	//   ....[54]....
        /*0424*/ 	.word	0x0000ba30
        /*0428*/ 	.word	0x000000a1
        /*042c*/ 	.word	0x00000010
        /*0430*/ 	.short	0x010a
        /*0432*/ 	.byte	0x3f
	.zero		1


	//   ....[55]....
        /*0434*/ 	.word	0x0000bb00
        /*0438*/ 	.word	0x0000000c
        /*043c*/ 	.word	0x00000058
        /*0440*/ 	.short	0x010a
        /*0442*/ 	.byte	0x3f
	.zero		1


	//   ....[56]....
        /*0444*/ 	.word	0x0000bbd0
        /*0448*/ 	.word	0x00000007
        /*044c*/ 	.word	0x00000000
        /*0450*/ 	.short	0x010a
        /*0452*/ 	.byte	0x3f
	.zero		1


	//   ....[57]....
        /*0454*/ 	.word	0x0000bc20
        /*0458*/ 	.word	0x00000009
        /*045c*/ 	.word	0x00000000
        /*0460*/ 	.short	0x010a
        /*0462*/ 	.byte	0x3f
	.zero		1


	//   ....[58]....
        /*0464*/ 	.word	0x0000bc70
        /*0468*/ 	.word	0x00000006
        /*046c*/ 	.word	0x00000000
        /*0470*/ 	.short	0x010a
        /*0472*/ 	.byte	0x3f
	.zero		1


	//   ....[59]....
        /*0474*/ 	.word	0x0000bcc0
        /*0478*/ 	.word	0x00000009
        /*047c*/ 	.word	0x00000000
        /*0480*/ 	.short	0x010a
        /*0482*/ 	.byte	0x3f
	.zero		1


	//   ....[60]....
        /*0484*/ 	.word	0x0000bd10
        /*0488*/ 	.word	0x00000006
        /*048c*/ 	.word	0x00000000
        /*0490*/ 	.short	0x010a
        /*0492*/ 	.byte	0x3f
	.zero		1


	//   ....[61]....
        /*0494*/ 	.word	0x0000bd60
        /*0498*/ 	.word	0x00000009
        /*049c*/ 	.word	0x00000000
        /*04a0*/ 	.short	0x010a
        /*04a2*/ 	.byte	0x3f
	.zero		1


	//   ....[62]....
        /*04a4*/ 	.word	0x0000bdb0
        /*04a8*/ 	.word	0x00000006
        /*04ac*/ 	.word	0x00000000
        /*04b0*/ 	.short	0x010a
        /*04b2*/ 	.byte	0x3f
	.zero		1


	//   ....[63]....
        /*04b4*/ 	.word	0x0000be00
        /*04b8*/ 	.word	0x00000009
        /*04bc*/ 	.word	0x00000000
        /*04c0*/ 	.short	0x010a
        /*04c2*/ 	.byte	0x3f
	.zero		1


	//   ....[64]....
        /*04c4*/ 	.word	0x0000be50
        /*04c8*/ 	.word	0x00000006
        /*04cc*/ 	.word	0x00000000
        /*04d0*/ 	.short	0x010a
        /*04d2*/ 	.byte	0x3f
	.zero		1


	//   ....[65]....
        /*04d4*/ 	.word	0x0000bea0
        /*04d8*/ 	.word	0x00000009
        /*04dc*/ 	.word	0x00000000
        /*04e0*/ 	.short	0x010a
        /*04e2*/ 	.byte	0x3f
	.zero		1


	//----- nvinfo : EIATTR_NUM_MBARRIERS
	.align		4
.L_37:
        /*04e4*/ 	.byte	0x03, 0x38
        /*04e6*/ 	.short	0x001c


	//----- nvinfo : EIATTR_EXIT_INSTR_OFFSETS
	.align		4
        /*04e8*/ 	.byte	0x04, 0x1c
        /*04ea*/ 	.short	(.L_39 - .L_38)


	//   ....[0]....
.L_38:
        /*04ec*/ 	.word	0x00001500


	//   ....[1]....
        /*04f0*/ 	.word	0x00001560


	//   ....[2]....
        /*04f4*/ 	.word	0x0000a4d0


	//   ....[3]....
        /*04f8*/ 	.word	0x0000a500


	//   ....[4]....
        /*04fc*/ 	.word	0x0000b920


	//----- nvinfo : EIATTR_MAX_THREADS
	.align		4
.L_39:
        /*0500*/ 	.byte	0x04, 0x05
        /*0502*/ 	.short	(.L_41 - .L_40)
.L_40:
        /*0504*/ 	.word	0x00000180
        /*0508*/ 	.word	0x00000001
        /*050c*/ 	.word	0x00000001


	//----- nvinfo : EIATTR_CRS_STACK_SIZE
	.align		4
.L_41:
        /*0510*/ 	.byte	0x04, 0x1e
        /*0512*/ 	.short	(.L_43 - .L_42)
.L_42:
        /*0514*/ 	.word	0x00000000


	//----- nvinfo : EIATTR_CBANK_PARAM_SIZE
	.align		4
.L_43:
        /*0518*/ 	.byte	0x03, 0x19
        /*051a*/ 	.short	0x0470


	//----- nvinfo : EIATTR_PARAM_CBANK
	.align		4
        /*051c*/ 	.byte	0x04, 0x0a
        /*051e*/ 	.short	(.L_45 - .L_44)
	.align		4
.L_44:
        /*0520*/ 	.word	index@(.nv.constant0._ZN7cutlass13device_kernelINS_4gemm6kernel13GemmUniversalIN4cute5tupleIJiiiiEEENS1_10collective13CollectiveMmaINS1_34MainloopSm90TmaGmmaWarpSpecializedILi11ENS5_IJNS4_1CILi2EEENSA_ILi1EEESC_EEENS1_32KernelTmaWarpSpecializedPingpongEEENS5_IJNSA_ILi64EEENSA_ILi256EEENSA_ILi32EEEEEENS_6half_tENS5_IJlSC_lEEESK_SL_NS4_8TiledMMAINS4_8MMA_AtomIJNS4_4SM904GMMA26MMA_64x256x16_F32F16F16_SSILNSP_5MajorE0ELSR_0ELNSP_7ScaleInE1ELSS_1EEEEEENS4_6LayoutINS5_IJSC_SC_SC_EEENS5_IJNSA_ILi0EEESX_SX_EEEEENS5_IJNS4_10UnderscoreES10_S10_EEEEENS4_13SM90_TMA_LOADENS4_14ComposedLayoutINS4_7SwizzleILi2ELi4ELi3EEENS4_18smem_ptr_flag_bitsILi16EEENSV_INS5_IJNSA_ILi8EEESI_EEENS5_IJSI_SC_EEEEEEEvNS4_8identityENS4_23SM90_TMA_LOAD_MULTICASTES1D_vS1E_EENS_8epilogue10collective6detail29Sm90TmaWarpSpecializedAdapterINS1I_15DefaultEpilogueISK_SL_SL_NS1H_6thread17LinearCombinationISK_Li1EffLNS1M_9ScaleType4KindE0ELNS_15FloatRoundStyleE2ESK_EENS1_15EpilogueDefaultEEEEEvvEEEEvNT_6ParamsE)
        /*0524*/ 	.short	0x0210
        /*0526*/ 	.short	0x0470


	//----- nvinfo : EIATTR_SW_WAR
	.align		4
.L_45:
        /*0528*/ 	.byte	0x04, 0x36
        /*052a*/ 	.short	(.L_47 - .L_46)
.L_46:
        /*052c*/ 	.word	0x00000008
.L_47:


//--------------------- .nv.callgraph             --------------------------
	.section	.nv.callgraph,"",@"SHT_CUDA_CALLGRAPH"
	.align	4
	.sectionentsize	8
	.align		4
        /*0000*/ 	.word	0x00000000
	.align		4
        /*0004*/ 	.word	0xffffffff
	.align		4
        /*0008*/ 	.word	index@(_ZN7cutlass13device_kernelINS_4gemm6kernel13GemmUniversalIN4cute5tupleIJiiiiEEENS1_10collective13CollectiveMmaINS1_34MainloopSm90TmaGmmaWarpSpecializedILi11ENS5_IJNS4_1CILi2EEENSA_ILi1EEESC_EEENS1_32KernelTmaWarpSpecializedPingpongEEENS5_IJNSA_ILi64EEENSA_ILi256EEENSA_ILi32EEEEEENS_6half_tENS5_IJlSC_lEEESK_SL_NS4_8TiledMMAINS4_8MMA_AtomIJNS4_4SM904GMMA26MMA_64x256x16_F32F16F16_SSILNSP_5MajorE0ELSR_0ELNSP_7ScaleInE1ELSS_1EEEEEENS4_6LayoutINS5_IJSC_SC_SC_EEENS5_IJNSA_ILi0EEESX_SX_EEEEENS5_IJNS4_10UnderscoreES10_S10_EEEEENS4_13SM90_TMA_LOADENS4_14ComposedLayoutINS4_7SwizzleILi2ELi4ELi3EEENS4_18smem_ptr_flag_bitsILi16EEENSV_INS5_IJNSA_ILi8EEESI_EEENS5_IJSI_SC_EEEEEEEvNS4_8identityENS4_23SM90_TMA_LOAD_MULTICASTES1D_vS1E_EENS_8epilogue10collective6detail29Sm90TmaWarpSpecializedAdapterINS1I_15DefaultEpilogueISK_SL_SL_NS1H_6thread17LinearCombinationISK_Li1EffLNS1M_9ScaleType4KindE0ELNS_15FloatRoundStyleE2ESK_EENS1_15EpilogueDefaultEEEEEvvEEEEvNT_6ParamsE)
	.align		4
        /*000c*/ 	.word	index@(__assertfail)
	.align		4
        /*0010*/ 	.word	0x00000000
	.align		4
        /*0014*/ 	.word	0xfffffffe
	.align		4
        /*0018*/ 	.word	0x00000000
	.align		4
        /*001c*/ 	.word	0xfffffffd
	.align		4
        /*0020*/ 	.word	0x00000000
	.align		4
        /*0024*/ 	.word	0xfffffffc


//--------------------- .nv.constant4             --------------------------
	.section	.nv.constant4,"a",@progbits
	.align	8
	.align		8
.nv.constant4:
        /*0000*/ 	.dword	__assertfail
	.align		8
        /*0008*/ 	.dword	__unnamed_1
	.align		8
        /*0010*/ 	.dword	_ZN40_INTERNAL_0cefee94_4_k_cu_9684e8be_155834cuda3std3__45__cpo5beginE
	.align		8
        /*0018*/ 	.dword	_ZN40_INTERNAL_0cefee94_4_k_cu_9684e8be_155834cuda3std3__45__cpo3endE
	.align		8
        /*0020*/ 	.dword	_ZN40_INTERNAL_0cefee94_4_k_cu_9684e8be_155834cuda3std3__45__cpo6cbeginE
	.align		8
        /*0028*/ 	.dword	_ZN40_INTERNAL_0cefee94_4_k_cu_9684e8be_155834cuda3std3__45__cpo4cendE
	.align		8
        /*0030*/ 	.dword	_ZN40_INTERNAL_0cefee94_4_k_cu_9684e8be_155834cuda3std3__442_GLOBAL__N__0cefee94_4_k_cu_9684e8be_155836ignoreE
	.align		8
        /*0038*/ 	.dword	_ZN40_INTERNAL_0cefee94_4_k_cu_9684e8be_155834cuda3std3__419piecewise_constructE
	.align		8
        /*0040*/ 	.dword	_ZN40_INTERNAL_0cefee94_4_k_cu_9684e8be_155834cuda3std3__48in_placeE
	.align		8
        /*0048*/ 	.dword	_ZN40_INTERNAL_0cefee94_4_k_cu_9684e8be_155834cuda3std6ranges3__45__cpo4swapE
	.align		8
        /*0050*/ 	.dword	_ZN40_INTERNAL_0cefee94_4_k_cu_9684e8be_155834cuda3std6ranges3__45__cpo9iter_moveE
	.align		8
        /*0058*/ 	.dword	_ZN40_INTERNAL_0cefee94_4_k_cu_9684e8be_155834cute7productE
	.align		8
        /*0060*/ 	.dword	_ZN40_INTERNAL_0cefee94_4_k_cu_9684e8be_155834cute1_E
	.align		8
        /*0068*/ 	.dword	$str$22
	.align		8
        /*0070*/ 	.dword	$str$23


//--------------------- .text._ZN7cutlass13device_kernelINS_4gemm6kernel13GemmUniversalIN4cute5tupleIJiiiiEEENS1_10collective13CollectiveMmaINS1_34MainloopSm90TmaGmmaWarpSpecializedILi11ENS5_IJNS4_1CILi2EEENSA_ILi1EEESC_EEENS1_32KernelTmaWarpSpecializedPingpongEEENS5_IJNSA_ILi64EEENSA_ILi256EEENSA_ILi32EEEEEENS_6half_tENS5_IJlSC_lEEESK_SL_NS4_8TiledMMAINS4_8MMA_AtomIJNS4_4SM904GMMA26MMA_64x256x16_F32F16F16_SSILNSP_5MajorE0ELSR_0ELNSP_7ScaleInE1ELSS_1EEEEEENS4_6LayoutINS5_IJSC_SC_SC_EEENS5_IJNSA_ILi0EEESX_SX_EEEEENS5_IJNS4_10UnderscoreES10_S10_EEEEENS4_13SM90_TMA_LOADENS4_14ComposedLayoutINS4_7SwizzleILi2ELi4ELi3EEENS4_18smem_ptr_flag_bitsILi16EEENSV_INS5_IJNSA_ILi8EEESI_EEENS5_IJSI_SC_EEEEEEEvNS4_8identityENS4_23SM90_TMA_LOAD_MULTICASTES1D_vS1E_EENS_8epilogue10collective6detail29Sm90TmaWarpSpecializedAdapterINS1I_15DefaultEpilogueISK_SL_SL_NS1H_6thread17LinearCombinationISK_Li1EffLNS1M_9ScaleType4KindE0ELNS_15FloatRoundStyleE2ESK_EENS1_15EpilogueDefaultEEEEEvvEEEEvNT_6ParamsE --------------------------
	.section	.text._ZN7cutlass13device_kernelINS_4gemm6kernel13GemmUniversalIN4cute5tupleIJiiiiEEENS1_10collective13CollectiveMmaINS1_34MainloopSm90TmaGmmaWarpSpecializedILi11ENS5_IJNS4_1CILi2EEENSA_ILi1EEESC_EEENS1_32KernelTmaWarpSpecializedPingpongEEENS5_IJNSA_ILi64EEENSA_ILi256EEENSA_ILi32EEEEEENS_6half_tENS5_IJlSC_lEEESK_SL_NS4_8TiledMMAINS4_8MMA_AtomIJNS4_4SM904GMMA26MMA_64x256x16_F32F16F16_SSILNSP_5MajorE0ELSR_0ELNSP_7ScaleInE1ELSS_1EEEEEENS4_6LayoutINS5_IJSC_SC_SC_EEENS5_IJNSA_ILi0EEESX_SX_EEEEENS5_IJNS4_10UnderscoreES10_S10_EEEEENS4_13SM90_TMA_LOADENS4_14ComposedLayoutINS4_7SwizzleILi2ELi4ELi3EEENS4_18smem_ptr_flag_bitsILi16EEENSV_INS5_IJNSA_ILi8EEESI_EEENS5_IJSI_SC_EEEEEEEvNS4_8identityENS4_23SM90_TMA_LOAD_MULTICASTES1D_vS1E_EENS_8epilogue10collective6detail29Sm90TmaWarpSpecializedAdapterINS1I_15DefaultEpilogueISK_SL_SL_NS1H_6thread17LinearCombinationISK_Li1EffLNS1M_9ScaleType4KindE0ELNS_15FloatRoundStyleE2ESK_EENS1_15EpilogueDefaultEEEEEvvEEEEvNT_6ParamsE,"ax",@progbits
	.align	128
.text._ZN7cutlass13device_kernelINS_4gemm6kernel13GemmUniversalIN4cute5tupleIJiiiiEEENS1_10collective13CollectiveMmaINS1_34MainloopSm90TmaGmmaWarpSpecializedILi11ENS5_IJNS4_1CILi2EEENSA_ILi1EEESC_EEENS1_32KernelTmaWarpSpecializedPingpongEEENS5_IJNSA_ILi64EEENSA_ILi256EEENSA_ILi32EEEEEENS_6half_tENS5_IJlSC_lEEESK_SL_NS4_8TiledMMAINS4_8MMA_AtomIJNS4_4SM904GMMA26MMA_64x256x16_F32F16F16_SSILNSP_5MajorE0ELSR_0ELNSP_7ScaleInE1ELSS_1EEEEEENS4_6LayoutINS5_IJSC_SC_SC_EEENS5_IJNSA_ILi0EEESX_SX_EEEEENS5_IJNS4_10UnderscoreES10_S10_EEEEENS4_13SM90_TMA_LOADENS4_14ComposedLayoutINS4_7SwizzleILi2ELi4ELi3EEENS4_18smem_ptr_flag_bitsILi16EEENSV_INS5_IJNSA_ILi8EEESI_EEENS5_IJSI_SC_EEEEEEEvNS4_8identityENS4_23SM90_TMA_LOAD_MULTICASTES1D_vS1E_EENS_8epilogue10collective6detail29Sm90TmaWarpSpecializedAdapterINS1I_15DefaultEpilogueISK_SL_SL_NS1H_6thread17LinearCombinationISK_Li1EffLNS1M_9ScaleType4KindE0ELNS_15FloatRoundStyleE2ESK_EENS1_15EpilogueDefaultEEEEEvvEEEEvNT_6ParamsE:
        .type           _ZN7cutlass13device_kernelINS_4gemm6kernel13GemmUniversalIN4cute5tupleIJiiiiEEENS1_10collective13CollectiveMmaINS1_34MainloopSm90TmaGmmaWarpSpecializedILi11ENS5_IJNS4_1CILi2EEENSA_ILi1EEESC_EEENS1_32KernelTmaWarpSpecializedPingpongEEENS5_IJNSA_ILi64EEENSA_ILi256EEENSA_ILi32EEEEEENS_6half_tENS5_IJlSC_lEEESK_SL_NS4_8TiledMMAINS4_8MMA_AtomIJNS4_4SM904GMMA26MMA_64x256x16_F32F16F16_SSILNSP_5MajorE0ELSR_0ELNSP_7ScaleInE1ELSS_1EEEEEENS4_6LayoutINS5_IJSC_SC_SC_EEENS5_IJNSA_ILi0EEESX_SX_EEEEENS5_IJNS4_10UnderscoreES10_S10_EEEEENS4_13SM90_TMA_LOADENS4_14ComposedLayoutINS4_7SwizzleILi2ELi4ELi3EEENS4_18smem_ptr_flag_bitsILi16EEENSV_INS5_IJNSA_ILi8EEESI_EEENS5_IJSI_SC_EEEEEEEvNS4_8identityENS4_23SM90_TMA_LOAD_MULTICASTES1D_vS1E_EENS_8epilogue10collective6detail29Sm90TmaWarpSpecializedAdapterINS1I_15DefaultEpilogueISK_SL_SL_NS1H_6thread17LinearCombinationISK_Li1EffLNS1M_9ScaleType4KindE0ELNS_15FloatRoundStyleE2ESK_EENS1_15EpilogueDefaultEEEEEvvEEEEvNT_6ParamsE,@function
        .size           _ZN7cutlass13device_kernelINS_4gemm6kernel13GemmUniversalIN4cute5tupleIJiiiiEEENS1_10collective13CollectiveMmaINS1_34MainloopSm90TmaGmmaWarpSpecializedILi11ENS5_IJNS4_1CILi2EEENSA_ILi1EEESC_EEENS1_32KernelTmaWarpSpecializedPingpongEEENS5_IJNSA_ILi64EEENSA_ILi256EEENSA_ILi32EEEEEENS_6half_tENS5_IJlSC_lEEESK_SL_NS4_8TiledMMAINS4_8MMA_AtomIJNS4_4SM904GMMA26MMA_64x256x16_F32F16F16_SSILNSP_5MajorE0ELSR_0ELNSP_7ScaleInE1ELSS_1EEEEEENS4_6LayoutINS5_IJSC_SC_SC_EEENS5_IJNSA_ILi0EEESX_SX_EEEEENS5_IJNS4_10UnderscoreES10_S10_EEEEENS4_13SM90_TMA_LOADENS4_14ComposedLayoutINS4_7SwizzleILi2ELi4ELi3EEENS4_18smem_ptr_flag_bitsILi16EEENSV_INS5_IJNSA_ILi8EEESI_EEENS5_IJSI_SC_EEEEEEEvNS4_8identityENS4_23SM90_TMA_LOAD_MULTICASTES1D_vS1E_EENS_8epilogue10collective6detail29Sm90TmaWarpSpecializedAdapterINS1I_15DefaultEpilogueISK_SL_SL_NS1H_6thread17LinearCombinationISK_Li1EffLNS1M_9ScaleType4KindE0ELNS_15FloatRoundStyleE2ESK_EENS1_15EpilogueDefaultEEEEEvvEEEEvNT_6ParamsE,(.L_x_344 - _ZN7cutlass13device_kernelINS_4gemm6kernel13GemmUniversalIN4cute5tupleIJiiiiEEENS1_10collective13CollectiveMmaINS1_34MainloopSm90TmaGmmaWarpSpecializedILi11ENS5_IJNS4_1CILi2EEENSA_ILi1EEESC_EEENS1_32KernelTmaWarpSpecializedPingpongEEENS5_IJNSA_ILi64EEENSA_ILi256EEENSA_ILi32EEEEEENS_6half_tENS5_IJlSC_lEEESK_SL_NS4_8TiledMMAINS4_8MMA_AtomIJNS4_4SM904GMMA26MMA_64x256x16_F32F16F16_SSILNSP_5MajorE0ELSR_0ELNSP_7ScaleInE1ELSS_1EEEEEENS4_6LayoutINS5_IJSC_SC_SC_EEENS5_IJNSA_ILi0EEESX_SX_EEEEENS5_IJNS4_10UnderscoreES10_S10_EEEEENS4_13SM90_TMA_LOADENS4_14ComposedLayoutINS4_7SwizzleILi2ELi4ELi3EEENS4_18smem_ptr_flag_bitsILi16EEENSV_INS5_IJNSA_ILi8EEESI_EEENS5_IJSI_SC_EEEEEEEvNS4_8identityENS4_23SM90_TMA_LOAD_MULTICASTES1D_vS1E_EENS_8epilogue10collective6detail29Sm90TmaWarpSpecializedAdapterINS1I_15DefaultEpilogueISK_SL_SL_NS1H_6thread17LinearCombinationISK_Li1EffLNS1M_9ScaleType4KindE0ELNS_15FloatRoundStyleE2ESK_EENS1_15EpilogueDefaultEEEEEvvEEEEvNT_6ParamsE)
        .other          _ZN7cutlass13device_kernelINS_4gemm6kernel13GemmUniversalIN4cute5tupleIJiiiiEEENS1_10collective13CollectiveMmaINS1_34MainloopSm90TmaGmmaWarpSpecializedILi11ENS5_IJNS4_1CILi2EEENSA_ILi1EEESC_EEENS1_32KernelTmaWarpSpecializedPingpongEEENS5_IJNSA_ILi64EEENSA_ILi256EEENSA_ILi32EEEEEENS_6half_tENS5_IJlSC_lEEESK_SL_NS4_8TiledMMAINS4_8MMA_AtomIJNS4_4SM904GMMA26MMA_64x256x16_F32F16F16_SSILNSP_5MajorE0ELSR_0ELNSP_7ScaleInE1ELSS_1EEEEEENS4_6LayoutINS5_IJSC_SC_SC_EEENS5_IJNSA_ILi0EEESX_SX_EEEEENS5_IJNS4_10UnderscoreES10_S10_EEEEENS4_13SM90_TMA_LOADENS4_14ComposedLayoutINS4_7SwizzleILi2ELi4ELi3EEENS4_18smem_ptr_flag_bitsILi16EEENSV_INS5_IJNSA_ILi8EEESI_EEENS5_IJSI_SC_EEEEEEEvNS4_8identityENS4_23SM90_TMA_LOAD_MULTICASTES1D_vS1E_EENS_8epilogue10collective6detail29Sm90TmaWarpSpecializedAdapterINS1I_15DefaultEpilogueISK_SL_SL_NS1H_6thread17LinearCombinationISK_Li1EffLNS1M_9ScaleType4KindE0ELNS_15FloatRoundStyleE2ESK_EENS1_15EpilogueDefaultEEEEEvvEEEEvNT_6ParamsE,@"STO_CUDA_ENTRY STV_DEFAULT"
_ZN7cutlass13device_kernelINS_4gemm6kernel13GemmUniversalIN4cute5tupleIJiiiiEEENS1_10collective13CollectiveMmaINS1_34MainloopSm90TmaGmmaWarpSpecializedILi11ENS5_IJNS4_1CILi2EEENSA_ILi1EEESC_EEENS1_32KernelTmaWarpSpecializedPingpongEEENS5_IJNSA_ILi64EEENSA_ILi256EEENSA_ILi32EEEEEENS_6half_tENS5_IJlSC_lEEESK_SL_NS4_8TiledMMAINS4_8MMA_AtomIJNS4_4SM904GMMA26MMA_64x256x16_F32F16F16_SSILNSP_5MajorE0ELSR_0ELNSP_7ScaleInE1ELSS_1EEEEEENS4_6LayoutINS5_IJSC_SC_SC_EEENS5_IJNSA_ILi0EEESX_SX_EEEEENS5_IJNS4_10UnderscoreES10_S10_EEEEENS4_13SM90_TMA_LOADENS4_14ComposedLayoutINS4_7SwizzleILi2ELi4ELi3EEENS4_18smem_ptr_flag_bitsILi16EEENSV_INS5_IJNSA_ILi8EEESI_EEENS5_IJSI_SC_EEEEEEEvNS4_8identityENS4_23SM90_TMA_LOAD_MULTICASTES1D_vS1E_EENS_8epilogue10collective6detail29Sm90TmaWarpSpecializedAdapterINS1I_15DefaultEpilogueISK_SL_SL_NS1H_6thread17LinearCombinationISK_Li1EffLNS1M_9ScaleType4KindE0ELNS_15FloatRoundStyleE2ESK_EENS1_15EpilogueDefaultEEEEEvvEEEEvNT_6ParamsE:
[----:B------:R-:W0:Y:S02]  /*0000*/  LDC R1, c[0x0][0x28] ;  /* 0x00000a00ff017b82 */ /* 0x000e240000000800 */
[----:B0-----:R-:W-:Y:S01]  /*0010*/  VIADD R1, R1, 0xfffffff8 ;  /* 0xfffffff801017836 */ /* 0x001fe20000000000 */
[----:B------:R-:W0:Y:S01]  /*0020*/  S2R R4, SR_TID.X ;  /* 0x0000000000047919 */ /* 0x000e220000002100 */
[----:B------:R-:W-:Y:S01]  /*0030*/  ELECT P0, URZ, PT ;  /* 0x00000000003f782f */ /* 0x000fe20003800000 */
[----:B------:R-:W-:Y:S01]  /*0040*/  BSSY B0, `(.L_x_0) ;  /* 0x000000f000007945 */ /* 0x000fe20003800000 */
[--C-:B0-----:R-:W-:Y:S02]  /*0050*/  SHF.R.U32.HI R2, RZ, 0x5, R4.reuse ;  /* 0x00000005ff027819 */ /* 0x101fe40000011604 */
[----:B------:R-:W-:-:S03]  /*0060*/  SHF.R.U32.HI R7, RZ, 0x7, R4 ;  /* 0x00000007ff077819 */ /* 0x000fc60000011604 */
[----:B------:R-:W0:Y:S04]  /*0070*/  SHFL.IDX PT, R5, R2, RZ, 0x1f ;  /* 0x00001fff02057589 */ /* 0x000e2800000e0000 */
[----:B------:R1:W2:Y:S01]  /*0080*/  SHFL.IDX PT, R10, R7, RZ, 0x1f ;  /* 0x00001fff070a7589 */ /* 0x0002a200000e0000 */
[----:B0-----:R-:W-:-:S13]  /*0090*/  ISETP.NE.OR P0, PT, R5, RZ, !P0 ;  /* 0x000000ff0500720c */ /* 0x001fda0004705670 */
[----:B-12---:R-:W-:Y:S05]  /*00a0*/  @P0 BRA `(.L_x_1) ;  /* 0x0000000000200947 */ /* 0x006fea0003800000 */
[----:B------:R-:W-:Y:S02]  /*00b0*/  ULDC.64 UR4, c[0x0][0x198] ;  /* 0x0000660000047ab9 */ /* 0x000fe40000000a00 */
[----:B------:R-:W-:Y:S02]  /*00c0*/  UIADD3 UR6, UP0, UR4, 0xf0, URZ ;  /* 0x000000f004067890 */ /* 0x000fe4000ff1e03f */
[----:B------:R-:W-:Y:S02]  /*00d0*/  UIADD3 UR4, UP1, UR4, 0x1f0, URZ ;  /* 0x000001f004047890 */ /* 0x000fe4000ff3e03f */
[----:B------:R-:W-:Y:S02]  /*00e0*/  UIADD3.X UR7, URZ, UR5, URZ, UP0, !UPT ;  /* 0x000000053f077290 */ /* 0x000fe400087fe43f */
[----:B------:R-:W-:-:S07]  /*00f0*/  UIADD3.X UR5, URZ, UR5, URZ, UP1, !UPT ;  /* 0x000000053f057290 */ /* 0x000fce0008ffe43f */
[----:B------:R0:W-:Y:S02]  /*0100*/  UTMACCTL.PF [UR6] ;  /* 0x00000000060079b9 */ /* 0x0001e40008040000 */
[----:B------:R0:W-:Y:S02]  /*0110*/  UTMACCTL.PF [UR4] ;  /* 0x00000000040079b9 */ /* 0x0001e40008040000 */
[----:B0-----:R-:W-:Y:S01]  /*0120*/  NOP ;  /* 0x0000000000007918 */ /* 0x001fe20000000000 */
.L_x_1:
[----:B------:R-:W-:Y:S05]  /*0130*/  BSYNC B0 ;  /* 0x0000000000007941 */ /* 0x000fea0003800000 */
.L_x_0:
[----:B------:R-:W0:Y:S01]  /*0140*/  SHFL.IDX PT, R8, R2, RZ, 0x1f ;  /* 0x00001fff02087589 */ /* 0x000e2200000e0000 */
[----:B------:R-:W-:-:S04]  /*0150*/  SHF.R.S32.HI R3, RZ, 0x1f, R4 ;  /* 0x0000001fff037819 */ /* 0x000fc80000011404 */
[----:B------:R-:W-:Y:S02]  /*0160*/  LEA.HI R3, R3, R4, RZ, 0x7 ;  /* 0x0000000403037211 */ /* 0x000fe400078f38ff */
[----:B0-----:R-:W-:-:S13]  /*0170*/  ISETP.NE.AND P0, PT, R8, RZ, PT ;  /* 0x000000ff0800720c */ /* 0x001fda0003f05270 */
[----:B------:R-:W-:Y:S05]  /*0180*/  @P0 BRA `(.L_x_2) ;  /* 0x00000000009c0947 */ /* 0x000fea0003800000 */
[----:B------:R-:W-:Y:S01]  /*0190*/  ELECT P0, URZ, PT ;  /* 0x00000000003f782f */ /* 0x000fe20003800000 */
[----:B------:R-:W-:-:S12]  /*01a0*/  BSSY B0, `(.L_x_2) ;  /* 0x0000025000007945 */ /* 0x000fd80003800000 */
[----:B------:R-:W-:Y:S05]  /*01b0*/  @!P0 BRA `(.L_x_3) ;  /* 0x00000000008c8947 */ /* 0x000fea0003800000 */
[----:B------:R-:W0:Y:S01]  /*01c0*/  S2UR UR8, SR_CgaCtaId ;  /* 0x00000000000879c3 */ /* 0x000e220000008800 */
[----:B------:R-:W-:Y:S01]  /*01d0*/  UMOV UR4, 0x400 ;  /* 0x0000040000047882 */ /* 0x000fe20000000000 */
[----:B------:R-:W-:Y:S01]  /*01e0*/  UMOV UR5, 0x1 ;  /* 0x0000000100057882 */ /* 0x000fe20000000000 */
[----:B------:R-:W-:Y:S02]  /*01f0*/  UMOV UR6, 0x2 ;  /* 0x0000000200067882 */ /* 0x000fe40000000000 */
[----:B------:R-:W-:-:S04]  /*0200*/  UIADD3 UR6, -UR6, 0x100000, URZ ;  /* 0x0010000006067890 */ /* 0x000fc8000fffe13f */
[----:B------:R-:W-:Y:S02]  /*0210*/  USHF.L.U32 UR7, UR6, 0xb, URZ ;  /* 0x0000000b06077899 */ /* 0x000fe4000800063f */
[----:B------:R-:W-:Y:S02]  /*0220*/  USHF.L.U32 UR6, UR6, 0x1, URZ ;  /* 0x0000000106067899 */ /* 0x000fe4000800063f */
[----:B0-----:R-:W-:Y:S02]  /*0230*/  ULEA UR8, UR8, UR4, 0x18 ;  /* 0x0000000408087291 */ /* 0x001fe4000f8ec03f */
[----:B------:R-:W-:-:S04]  /*0240*/  UIADD3 UR4, -UR5, 0x100000, URZ ;  /* 0x0010000005047890 */ /* 0x000fc8000fffe13f */
[----:B------:R-:W-:Y:S02]  /*0250*/  USHF.L.U32 UR5, UR4, 0xb, URZ ;  /* 0x0000000b04057899 */ /* 0x000fe4000800063f */
[----:B------:R-:W-:Y:S01]  /*0260*/  USHF.L.U32 UR4, UR4, 0x1, URZ ;  /* 0x0000000104047899 */ /* 0x000fe2000800063f */
[----:B------:R-:W0:Y:S11]  /*0270*/  FENCE.VIEW.ASYNC.S ;  /* 0x00000000000073c6 */ /* 0x000e360000000000 */
[----:B0-----:R0:W1:Y:S01]  /*0280*/  SYNCS.EXCH.64 URZ, [UR8], UR4 ;  /* 0x00000004083f75b2 */ /* 0x0010620008000100 */
[----:B------:R0:W2:Y:S01]  /*0290*/  SYNCS.EXCH.64 URZ, [UR8+0x58], UR6 ;  /* 0x00005806083f75b2 */ /* 0x0000a20008000100 */
[----:B------:R0:W3:Y:S01]  /*02a0*/  SYNCS.EXCH.64 URZ, [UR8+0x8], UR4 ;  /* 0x00000804083f75b2 */ /* 0x0000e20008000100 */
[----:B------:R0:W4:Y:S01]  /*02b0*/  SYNCS.EXCH.64 URZ, [UR8+0x60], UR6 ;  /* 0x00006006083f75b2 */ /* 0x0001220008000100 */
[----:B------:R0:W0:Y:S01]  /*02c0*/  SYNCS.EXCH.64 URZ, [UR8+0x10], UR4 ;  /* 0x00001004083f75b2 */ /* 0x0000220008000100 */
        /* <DEDUP_REMOVED lines=17> */
[----:B------:R-:W-:Y:S01]  /*03e0*/  NOP ;  /* 0x0000000000007918 */ /* 0x000fe20000000000 */
.L_x_3:
[----:B0-----:R-:W-:Y:S05]  /*03f0*/  BSYNC B0 ;  /* 0x0000000000007941 */ /* 0x001fea0003800000 */
.L_x_2:
[----:B------:R-:W0:Y:S01]  /*0400*/  SHFL.IDX PT, R13, R2, RZ, 0x1f ;  /* 0x00001fff020d7589 */ /* 0x000e2200000e0000 */
[----:B------:R-:W5:Y:S01]  /*0410*/  S2UR UR12, SR_CTAID.X ;  /* 0x00000000000c79c3 */ /* 0x000f620000002500 */
[----:B------:R-:W-:Y:S02]  /*0420*/  LOP3.LUT R3, R3, 0xffffff80, RZ, 0xc0, !PT ;  /* 0xffffff8003037812 */ /* 0x000fe400078ec0ff */
[----:B------:R-:W-:Y:S01]  /*0430*/  ELECT P0, URZ, PT ;  /* 0x00000000003f782f */ /* 0x000fe20003800000 */
[----:B------:R1:W2:Y:S01]  /*0440*/  SHFL.IDX PT, R12, R2, RZ, 0x1f ;  /* 0x00001fff020c7589 */ /* 0x0002a200000e0000 */
[----:B------:R-:W-:Y:S01]  /*0450*/  ELECT P1, URZ, PT ;  /* 0x00000000003f782f */ /* 0x000fe20003820000 */
[----:B------:R-:W-:Y:S01]  /*0460*/  NOP ;  /* 0x0000000000007918 */ /* 0x000fe20000000000 */
[----:B------:R-:W-:Y:S01]  /*0470*/  IMAD.IADD R3, R4, 0x1, -R3 ;  /* 0x0000000104037824 */ /* 0x000fe200078e0a03 */
[----:B------:R-:W3:Y:S01]  /*0480*/  S2R R6, SR_CTAID.Y ;  /* 0x0000000000067919 */ /* 0x000ee20000002600 */
[----:B------:R-:W-:Y:S01]  /*0490*/  ULDC UR4, c[0x0][0x150] ;  /* 0x0000540000047ab9 */ /* 0x000fe20000000800 */
[----:B------:R-:W4:Y:S01]  /*04a0*/  LDC R14, c[0x0][0x144] ;  /* 0x00005100ff0e7b82 */ /* 0x000f220000000800 */
[----:B------:R-:W-:Y:S01]  /*04b0*/  UMOV UR11, 0x80 ;  /* 0x00000080000b7882 */ /* 0x000fe20000000000 */
[----:B------:R-:W-:Y:S01]  /*04c0*/  SHF.R.S32.HI R0, RZ, 0x1f, R3 ;  /* 0x0000001fff007819 */ /* 0x000fe20000011403 */
[----:B------:R-:W-:Y:S01]  /*04d0*/  NOP ;  /* 0x0000000000007918 */ /* 0x000fe20000000000 */
[C---:B------:R-:W-:Y:S01]  /*04e0*/  VIADD R35, R10.reuse, 0xffffffff ;  /* 0xffffffff0a237836 */ /* 0x040fe20000000000 */
[----:B------:R-:W-:Y:S01]  /*04f0*/  ISETP.NE.AND P4, PT, R10, RZ, PT ;  /* 0x000000ff0a00720c */ /* 0x000fe20003f85270 */
[----:B------:R-:W-:Y:S01]  /*0500*/  IMAD.MOV.U32 R153, RZ, RZ, 0x1 ;  /* 0x00000001ff997424 */ /* 0x000fe200078e00ff */
[----:B------:R-:W-:Y:S01]  /*0510*/  LEA.HI R9, R0, R3, RZ, 0x3 ;  /* 0x0000000300097211 */ /* 0x000fe200078f18ff */
[----:B------:R-:W4:Y:S01]  /*0520*/  LDC R15, c[0x0][0x140] ;  /* 0x00005000ff0f7b82 */ /* 0x000f220000000800 */
[----:B------:R-:W-:-:S02]  /*0530*/  ISETP.GE.U32.AND P6, PT, R35, 0x2, PT ;  /* 0x000000022300780c */ /* 0x000fc40003fc6070 */
[--C-:B------:R-:W-:Y:S02]  /*0540*/  SHF.R.S32.HI R11, RZ, 0x3, R9.reuse ;  /* 0x00000003ff0b7819 */ /* 0x100fe40000011409 */
[----:B-1----:R-:W-:Y:S02]  /*0550*/  SHF.R.S32.HI R2, RZ, 0x1f, R9 ;  /* 0x0000001fff027819 */ /* 0x002fe40000011409 */
[----:B------:R-:W-:Y:S01]  /*0560*/  SHF.R.S32.HI R9, RZ, 0x1f, R8 ;  /* 0x0000001fff097819 */ /* 0x000fe20000011408 */
[----:B------:R-:W1:Y:S01]  /*0570*/  LDC R25, c[0x0][0x148] ;  /* 0x00005200ff197b82 */ /* 0x000e620000000800 */
[----:B0-----:R-:W-:Y:S02]  /*0580*/  ISETP.NE.OR P0, PT, R13, RZ, !P0 ;  /* 0x000000ff0d00720c */ /* 0x001fe40004705670 */
[----:B-----5:R-:W-:Y:S02]  /*0590*/  I2FP.F32.U32 R13, UR12 ;  /* 0x0000000c000d7c45 */ /* 0x020fe40008201000 */
[----:B------:R-:W-:-:S02]  /*05a0*/  LEA.HI R2, R2, R11, RZ, 0x2 ;  /* 0x0000000b02027211 */ /* 0x000fc400078f10ff */
[----:B------:R-:W-:Y:S01]  /*05b0*/  LEA.HI R9, R9, R8, RZ, 0x2 ;  /* 0x0000000809097211 */ /* 0x000fe200078f10ff */
[----:B------:R-:W-:Y:S01]  /*05c0*/  FMUL R13, R13, UR4 ;  /* 0x000000040d0d7c20 */ /* 0x000fe20008400000 */
[----:B--2---:R-:W-:Y:S01]  /*05d0*/  ISETP.NE.OR P1, PT, R12, RZ, !P1 ;  /* 0x000000ff0c00720c */ /* 0x004fe20004f25670 */
[----:B------:R-:W-:Y:S01]  /*05e0*/  ULDC UR4, c[0x0][0x154] ;  /* 0x0000550000047ab9 */ /* 0x000fe20000000800 */
[----:B------:R-:W-:Y:S02]  /*05f0*/  LOP3.LUT R12, R2, 0xfffffffc, RZ, 0xc0, !PT ;  /* 0xfffffffc020c7812 */ /* 0x000fe400078ec0ff */
[----:B------:R-:W-:Y:S01]  /*0600*/  LOP3.LUT R9, R9, 0x3ffffffc, RZ, 0xc0, !PT ;  /* 0x3ffffffc09097812 */ /* 0x000fe200078ec0ff */
[----:B------:R-:W0:Y:S01]  /*0610*/  F2I.U32.TRUNC.NTZ R13, R13 ;  /* 0x0000000d000d7305 */ /* 0x000e22000020f000 */
[----:B------:R-:W-:Y:S01]  /*0620*/  SHF.R.S32.HI R2, RZ, 0x1f, R5 ;  /* 0x0000001fff027819 */ /* 0x000fe20000011405 */
[----:B------:R-:W-:Y:S01]  /*0630*/  IMAD.IADD R12, R11, 0x1, -R12 ;  /* 0x000000010b0c7824 */ /* 0x000fe200078e0a0c */
[----:B------:R-:W-:Y:S01]  /*0640*/  VOTEU.ALL UP1, P0 ;  /* 0x00000000003f7886 */ /* 0x000fe20000020000 */
[----:B------:R-:W-:Y:S01]  /*0650*/  IMAD.IADD R9, R8, 0x1, -R9 ;  /* 0x0000000108097824 */ /* 0x000fe200078e0a09 */
[----:B------:R-:W-:Y:S01]  /*0660*/  LEA.HI R2, R2, R5, RZ, 0x2 ;  /* 0x0000000502027211 */ /* 0x000fe200078f10ff */
[----:B------:R-:W-:Y:S01]  /*0670*/  VOTEU.ALL UP0, P0 ;  /* 0x00000000003f7886 */ /* 0x000fe20000000000 */
[----:B---3--:R-:W-:Y:S01]  /*0680*/  I2FP.F32.U32 R8, R6 ;  /* 0x0000000600087245 */ /* 0x008fe20000201000 */
[----:B------:R-:W-:Y:S01]  /*0690*/  IMAD R9, R9, 0x4, R12 ;  /* 0x0000000409097824 */ /* 0x000fe200078e020c */
[----:B------:R-:W-:Y:S01]  /*06a0*/  LOP3.LUT R2, R2, 0xfffffffc, RZ, 0xc0, !PT ;  /* 0xfffffffc02027812 */ /* 0x000fe200078ec0ff */
[----:B------:R-:W-:Y:S01]  /*06b0*/  VOTEU.ALL UP2, P1 ;  /* 0x00000000003f7886 */ /* 0x000fe20000840000 */
[----:B------:R-:W2:Y:S01]  /*06c0*/  @!UP1 S2UR UR7, SR_CgaCtaId ;  /* 0x00000000000799c3 */ /* 0x000ea20000008800 */
[----:B------:R-:W-:Y:S01]  /*06d0*/  FMUL R8, R8, UR4 ;  /* 0x0000000408087c20 */ /* 0x000fe20008400000 */
[----:B------:R-:W-:Y:S01]  /*06e0*/  IMAD.SHL.U32 R152, R9, 0x4, RZ ;  /* 0x0000000409987824 */ /* 0x000fe200078e00ff */
[----:B------:R-:W-:Y:S01]  /*06f0*/  UMOV UR4, 0x20 ;  /* 0x0000002000047882 */ /* 0x000fe20000000000 */
[----:B------:R-:W-:Y:S01]  /*0700*/  IMAD.IADD R5, R5, 0x1, -R2 ;  /* 0x0000000105057824 */ /* 0x000fe200078e0a02 */
[----:B------:R-:W-:Y:S01]  /*0710*/  LEA.HI R2, R9, R9, RZ, 0x1 ;  /* 0x0000000909027211 */ /* 0x000fe200078f08ff */
[----:B0-----:R-:W-:Y:S01]  /*0720*/  IMAD.MOV R13, RZ, RZ, -R13 ;  /* 0x000000ffff0d7224 */ /* 0x001fe200078e0a0d */
[----:B------:R-:W0:Y:S01]  /*0730*/  F2I.U32.TRUNC.NTZ R8, R8 ;  /* 0x0000000800087305 */ /* 0x000e22000020f000 */
[----:B------:R-:W3:Y:S01]  /*0740*/  @!UP2 S2UR UR10, SR_CgaCtaId ;  /* 0x00000000000aa9c3 */ /* 0x000ee20000008800 */
[----:B------:R-:W-:Y:S01]  /*0750*/  LOP3.LUT R2, R2, 0xfffffffe, RZ, 0xc0, !PT ;  /* 0xfffffffe02027812 */ /* 0x000fe200078ec0ff */
[----:B----4-:R-:W-:Y:S01]  /*0760*/  IMAD R21, R14, R13, UR12 ;  /* 0x0000000c0e157e24 */ /* 0x010fe2000f8e020d */
[----:B------:R-:W-:Y:S01]  /*0770*/  @!UP1 UMOV UR6, 0x400 ;  /* 0x0000040000069882 */ /* 0x000fe20000000000 */
[----:B------:R-:W-:-:S04]  /*0780*/  @!UP1 UIADD3 UR4, -UR4, 0x100000, URZ ;  /* 0x0010000004049890 */ /* 0x000fc8000fffe13f */
[----:B------:R-:W-:Y:S02]  /*0790*/  @!UP1 USHF.L.U32 UR5, UR4, 0xb, URZ ;  /* 0x0000000b04059899 */ /* 0x000fe4000800063f */
[----:B------:R-:W-:Y:S01]  /*07a0*/  @!UP1 USHF.L.U32 UR4, UR4, 0x1, URZ ;  /* 0x0000000104049899 */ /* 0x000fe2000800063f */
[C---:B------:R-:W-:Y:S01]  /*07b0*/  LOP3.LUT R152, R9.reuse, 0xc, R152, 0x78, !PT ;  /* 0x0000000c09987812 */ /* 0x040fe200078e7898 */
[----:B------:R-:W-:Y:S01]  /*07c0*/  IMAD.IADD R2, R9, 0x1, -R2 ;  /* 0x0000000109027824 */ /* 0x000fe200078e0a02 */
[----:B------:R-:W-:Y:S01]  /*07d0*/  @!UP2 UMOV UR9, 0x400 ;  /* 0x000004000009a882 */ /* 0x000fe20000000000 */
[----:B------:R-:W-:Y:S01]  /*07e0*/  VOTEU.ALL UP3, P1 ;  /* 0x00000000003f7886 */ /* 0x000fe20000860000 */
[----:B------:R-:W-:Y:S01]  /*07f0*/  VOTEU.ALL UP4, P1 ;  /* 0x00000000003f7886 */ /* 0x000fe20000880000 */
[----:B------:R-:W-:Y:S01]  /*0800*/  VOTEU.ALL UP5, P1 ;  /* 0x00000000003f7886 */ /* 0x000fe200008a0000 */
[----:B------:R-:W-:Y:S01]  /*0810*/  ISETP.NE.AND P3, PT, R2, R21, PT ;  /* 0x000000150200720c */ /* 0x000fe20003f65270 */
[----:B------:R4:W4:Y:S01]  /*0820*/  SHFL.IDX PT, R14, R7, RZ, 0x1f ;  /* 0x00001fff070e7589 */ /* 0x00092200000e0000 */
[----:B------:R-:W-:Y:S01]  /*0830*/  ISETP.EQ.U32.AND P2, PT, R15, 0x1, PT ;  /* 0x000000010f00780c */ /* 0x000fe20003f42070 */
[----:B0-----:R-:W-:Y:S01]  /*0840*/  IMAD.MOV R20, RZ, RZ, -R8 ;  /* 0x000000ffff147224 */ /* 0x001fe200078e0a08 */
[----:B--2---:R-:W-:-:S02]  /*0850*/  @!UP1 ULEA UR8, UR7, UR6, 0x18 ;  /* 0x0000000607089291 */ /* 0x004fc4000f8ec03f */
[----:B------:R-:W-:-:S04]  /*0860*/  @!UP2 UIADD3 UR6, -UR11, 0x100000, URZ ;  /* 0x001000000b06a890 */ /* 0x000fc8000fffe13f */
[----:B------:R-:W-:Y:S02]  /*0870*/  @!UP2 USHF.L.U32 UR7, UR6, 0xb, URZ ;  /* 0x0000000b0607a899 */ /* 0x000fe4000800063f */
[----:B------:R-:W-:Y:S01]  /*0880*/  @!UP2 USHF.L.U32 UR6, UR6, 0x1, URZ ;  /* 0x000000010606a899 */ /* 0x000fe2000800063f */
[----:B-1----:R-:W-:Y:S01]  /*0890*/  IMAD R9, R25, R20, R6 ;  /* 0x0000001419097224 */ /* 0x002fe200078e0206 */
[----:B------:R-:W-:Y:S01]  /*08a0*/  VOTEU.ALL UP1, P0 ;  /* 0x00000000003f7886 */ /* 0x000fe20000020000 */
[----:B------:R-:W-:Y:S01]  /*08b0*/  LOP3.LUT P0, RZ, R3, 0x7, RZ, 0xc0, !PT ;  /* 0x0000000703ff7812 */ /* 0x000fe2000780c0ff */
[----:B---3--:R-:W-:Y:S01]  /*08c0*/  @!UP2 ULEA UR9, UR10, UR9, 0x18 ;  /* 0x000000090a09a291 */ /* 0x008fe2000f8ec03f */
[----:B------:R-:W-:Y:S01]  /*08d0*/  @P3 LEA.HI R2, R152, R152, RZ, 0x1 ;  /* 0x0000009898023211 */ /* 0x000fe200078f08ff */
[----:B------:R-:W-:Y:S01]  /*08e0*/  VOTEU.ALL UP2, P1 ;  /* 0x00000000003f7886 */ /* 0x000fe20000840000 */
[----:B------:R-:W-:Y:S01]  /*08f0*/  ISETP.NE.AND P1, PT, R5, 0x3, PT ;  /* 0x000000030500780c */ /* 0x000fe20003f25270 */
[----:B------:R-:W0:Y:S02]  /*0900*/  FENCE.VIEW.ASYNC.S ;  /* 0x00000000000073c6 */ /* 0x000e240000000000 */
[----:B0-----:R0:W1:Y:S01]  /*0910*/  @!UP0 SYNCS.EXCH.64 URZ, [UR8+0xe0], UR4 ;  /* 0x0000e004083f85b2 */ /* 0x0010620008000100 */
[----:B------:R-:W-:-:S02]  /*0920*/  @P3 SHF.R.S32.HI R2, RZ, 0x1, R2 ;  /* 0x00000001ff023819 */ /* 0x000fc40000011402 */
[----:B------:R-:W-:Y:S02]  /*0930*/  ISETP.EQ.OR P1, PT, R5, RZ, !P1 ;  /* 0x000000ff0500720c */ /* 0x000fe40004f22670 */
[----:B------:R-:W-:Y:S02]  /*0940*/  @P3 ISETP.NE.AND P5, PT, R2, R9, PT ;  /* 0x000000090200320c */ /* 0x000fe40003fa5270 */
[----:B------:R-:W-:Y:S02]  /*0950*/  ISETP.LT.U32.AND P0, PT, R152, 0x2, !P0 ;  /* 0x000000029800780c */ /* 0x000fe40004701070 */
[----:B------:R-:W-:Y:S02]  /*0960*/  ISETP.EQ.AND P1, PT, R10, RZ, P1 ;  /* 0x000000ff0a00720c */ /* 0x000fe40000f22270 */
[----:B------:R-:W-:Y:S02]  /*0970*/  SEL R2, RZ, 0x1, !P0 ;  /* 0x00000001ff027807 */ /* 0x000fe40004000000 */
[----:B------:R-:W-:-:S02]  /*0980*/  @P3 SEL R153, RZ, 0x1, P5 ;  /* 0x00000001ff993807 */ /* 0x000fc40002800000 */
[----:B------:R-:W-:Y:S01]  /*0990*/  SEL R16, RZ, 0x1, !P1 ;  /* 0x00000001ff107807 */ /* 0x000fe20004800000 */
[----:B------:R0:W2:Y:S01]  /*09a0*/  @!UP1 SYNCS.EXCH.64 URZ, [UR8+0xe8], UR4 ;  /* 0x0000e804083f95b2 */ /* 0x0000a20008000100 */
[----:B------:R-:W-:Y:S01]  /*09b0*/  NOP ;  /* 0x0000000000007918 */ /* 0x000fe20000000000 */
[----:B------:R-:W-:Y:S02]  /*09c0*/  LOP3.LUT R153, R153, R2, RZ, 0xc0, !PT ;  /* 0x0000000299997212 */ /* 0x000fe400078ec0ff */
[----:B------:R-:W-:Y:S01]  /*09d0*/  SEL R16, R16, 0x2, P6 ;  /* 0x0000000210107807 */ /* 0x000fe20003000000 */
[----:B------:R0:W3:Y:S01]  /*09e0*/  @!UP2 SYNCS.EXCH.64 URZ, [UR9+0xc0], UR6 ;  /* 0x0000c006093fa5b2 */ /* 0x0000e20008000100 */
[----:B------:R0:W0:Y:S01]  /*09f0*/  @!UP3 SYNCS.EXCH.64 URZ, [UR9+0xc8], UR6 ;  /* 0x0000c806093fb5b2 */ /* 0x0000220008000100 */
[----:B------:R0:W0:Y:S01]  /*0a00*/  @!UP4 SYNCS.EXCH.64 URZ, [UR9+0xd0], UR6 ;  /* 0x0000d006093fc5b2 */ /* 0x0000220008000100 */
[----:B------:R0:W0:Y:S01]  /*0a10*/  @!UP5 SYNCS.EXCH.64 URZ, [UR9+0xd8], UR6 ;  /* 0x0000d806093fd5b2 */ /* 0x0000220008000100 */
[----:B------:R-:W-:Y:S01]  /*0a20*/  NOP ;  /* 0x0000000000007918 */ /* 0x000fe20000000000 */
[----:B-1--4-:R-:W-:Y:S05]  /*0a30*/  @!P2 BRA `(.L_x_4) ;  /* 0x000000000008a947 */ /* 0x012fea0003800000 */
[----:B0-23--:R-:W-:Y:S01]  /*0a40*/  UCGABAR_ARV ;  /* 0x00000000000079c7 */ /* 0x00dfe20008000000 */
[----:B------:R-:W-:Y:S05]  /*0a50*/  BRA `(.L_x_5) ;  /* 0x0000000000047947 */ /* 0x000fea0003800000 */
.L_x_4:
[----:B0-23--:R-:W-:Y:S01]  /*0a60*/  NOP ;  /* 0x0000000000007918 */ /* 0x00dfe20000000000 */
.L_x_5:
[----:B------:R-:W-:Y:S01]  /*0a70*/  ULDC.64 UR4, c[0x0][0x598] ;  /* 0x0001660000047ab9 */ /* 0x000fe20000000a00 */
[----:B------:R-:W-:Y:S01]  /*0a80*/  ULDC.64 UR36, c[0x0][0x208] ;  /* 0x0000820000247ab9 */ /* 0x000fe20000000a00 */
[----:B------:R-:W-:-:S04]  /*0a90*/  ISETP.NE.U32.AND P0, PT, RZ, UR4, PT ;  /* 0x00000004ff007c0c */ /* 0x000fc8000bf05070 */
[----:B------:R-:W-:-:S13]  /*0aa0*/  ISETP.NE.AND.EX P0, PT, RZ, UR5, PT, P0 ;  /* 0x00000005ff007c0c */ /* 0x000fda000bf05300 */
[----:B------:R-:W-:Y:S05]  /*0ab0*/  @!P0 BRA `(.L_x_6) ;  /* 0x00000000001c8947 */ /* 0x000fea0003800000 */
[----:B------:R-:W0:Y:S02]  /*0ac0*/  LDC.64 R8, c[0x0][0x598] ;  /* 0x00016600ff087b82 */ /* 0x000e240000000a00 */
[----:B0-----:R-:W2:Y:S02]  /*0ad0*/  LDG.E.64 R8, desc[UR36][R8.64] ;  /* 0x0000002408087981 */ /* 0x001ea4000c1e1b00 */
[----:B--2---:R-:W-:-:S04]  /*0ae0*/  ISETP.NE.U32.AND P0, PT, R8, RZ, PT ;  /* 0x000000ff0800720c */ /* 0x004fc80003f05070 */
[----:B------:R-:W-:-:S13]  /*0af0*/  ISETP.NE.AND.EX P0, PT, R9, RZ, PT, P0 ;  /* 0x000000ff0900720c */ /* 0x000fda0003f05300 */
[----:B------:R-:W-:Y:S05]  /*0b00*/  @!P0 BRA `(.L_x_6) ;  /* 0x0000000000088947 */ /* 0x000fea0003800000 */
[----:B------:R0:W5:Y:S01]  /*0b10*/  LD.E R154, desc[UR36][R8.64] ;  /* 0x00000024089a7980 */ /* 0x000162000c101900 */
[----:B------:R-:W-:Y:S05]  /*0b20*/  BRA `(.L_x_7) ;  /* 0x0000000000247947 */ /* 0x000fea0003800000 */
.L_x_6:
[----:B------:R-:W-:Y:S02]  /*0b30*/  ULDC.64 UR4, c[0x0][0x588] ;  /* 0x0001620000047ab9 */ /* 0x000fe40000000a00 */
[----:B------:R-:W-:-:S04]  /*0b40*/  ISETP.NE.U32.AND P0, PT, RZ, UR4, PT ;  /* 0x00000004ff007c0c */ /* 0x000fc8000bf05070 */
[----:B------:R-:W-:-:S13]  /*0b50*/  ISETP.NE.AND.EX P0, PT, RZ, UR5, PT, P0 ;  /* 0x00000005ff007c0c */ /* 0x000fda000bf05300 */
[----:B------:R-:W-:Y:S05]  /*0b60*/  @!P0 BRA `(.L_x_8) ;  /* 0x00000000000c8947 */ /* 0x000fea0003800000 */
[----:B------:R-:W0:Y:S02]  /*0b70*/  LDC.64 R154, c[0x0][0x588] ;  /* 0x00016200ff9a7b82 */ /* 0x000e240000000a00 */
[----:B0-----:R1:W5:Y:S01]  /*0b80*/  LDG.E R154, desc[UR36][R154.64] ;  /* 0x000000249a9a7981 */ /* 0x001362000c1e1900 */
[----:B------:R-:W-:Y:S05]  /*0b90*/  BRA `(.L_x_7) ;  /* 0x0000000000087947 */ /* 0x000fea0003800000 */
.L_x_8:
[----:B------:R-:W-:Y:S02]  /*0ba0*/  ULDC UR4, c[0x0][0x580] ;  /* 0x0001600000047ab9 */ /* 0x000fe40000000800 */
[----:B------:R-:W-:-:S07]  /*0bb0*/  IMAD.U32 R154, RZ, RZ, UR4 ;  /* 0x00000004ff9a7e24 */ /* 0x000fce000f8e00ff */
.L_x_7:
[----:B------:R-:W-:Y:S02]  /*0bc0*/  ULDC.64 UR4, c[0x0][0x5a0] ;  /* 0x0001680000047ab9 */ /* 0x000fe40000000a00 */
[----:B------:R-:W-:-:S04]  /*0bd0*/  ISETP.NE.U32.AND P0, PT, RZ, UR4, PT ;  /* 0x00000004ff007c0c */ /* 0x000fc8000bf05070 */
[----:B------:R-:W-:-:S13]  /*0be0*/  ISETP.NE.AND.EX P0, PT, RZ, UR5, PT, P0 ;  /* 0x00000005ff007c0c */ /* 0x000fda000bf05300 */
[----:B------:R-:W-:Y:S05]  /*0bf0*/  @!P0 BRA `(.L_x_9) ;  /* 0x00000000001c8947 */ /* 0x000fea0003800000 */
[----:B0-----:R-:W0:Y:S02]  /*0c00*/  LDC.64 R8, c[0x0][0x5a0] ;  /* 0x00016800ff087b82 */ /* 0x001e240000000a00 */
[----:B0-----:R-:W2:Y:S02]  /*0c10*/  LDG.E.64 R8, desc[UR36][R8.64] ;  /* 0x0000002408087981 */ /* 0x001ea4000c1e1b00 */
[----:B--2---:R-:W-:-:S04]  /*0c20*/  ISETP.NE.U32.AND P0, PT, R8, RZ, PT ;  /* 0x000000ff0800720c */ /* 0x004fc80003f05070 */
[----:B------:R-:W-:-:S13]  /*0c30*/  ISETP.NE.AND.EX P0, PT, R9, RZ, PT, P0 ;  /* 0x000000ff0900720c */ /* 0x000fda0003f05300 */
[----:B------:R-:W-:Y:S05]  /*0c40*/  @!P0 BRA `(.L_x_9) ;  /* 0x0000000000088947 */ /* 0x000fea0003800000 */
[----:B-1----:R0:W5:Y:S01]  /*0c50*/  LD.E R155, desc[UR36][R8.64] ;  /* 0x00000024089b7980 */ /* 0x002162000c101900 */
[----:B------:R-:W-:Y:S05]  /*0c60*/  BRA `(.L_x_10) ;  /* 0x0000000000247947 */ /* 0x000fea0003800000 */
.L_x_9:
[----:B------:R-:W-:Y:S02]  /*0c70*/  ULDC.64 UR4, c[0x0][0x590] ;  /* 0x0001640000047ab9 */ /* 0x000fe40000000a00 */
[----:B------:R-:W-:-:S04]  /*0c80*/  ISETP.NE.U32.AND P0, PT, RZ, UR4, PT ;  /* 0x00000004ff007c0c */ /* 0x000fc8000bf05070 */
[----:B------:R-:W-:-:S13]  /*0c90*/  ISETP.NE.AND.EX P0, PT, RZ, UR5, PT, P0 ;  /* 0x00000005ff007c0c */ /* 0x000fda000bf05300 */
[----:B------:R-:W-:Y:S05]  /*0ca0*/  @!P0 BRA `(.L_x_11) ;  /* 0x00000000000c8947 */ /* 0x000fea0003800000 */
[----:B0-----:R-:W1:Y:S02]  /*0cb0*/  LDC.64 R8, c[0x0][0x590] ;  /* 0x00016400ff087b82 */ /* 0x001e640000000a00 */
[----:B-1----:R1:W5:Y:S01]  /*0cc0*/  LDG.E R155, desc[UR36][R8.64] ;  /* 0x00000024089b7981 */ /* 0x002362000c1e1900 */
[----:B------:R-:W-:Y:S05]  /*0cd0*/  BRA `(.L_x_10) ;  /* 0x0000000000087947 */ /* 0x000fea0003800000 */
.L_x_11:
[----:B------:R-:W-:Y:S02]  /*0ce0*/  ULDC UR4, c[0x0][0x584] ;  /* 0x0001610000047ab9 */ /* 0x000fe40000000800 */
[----:B-1----:R-:W-:-:S07]  /*0cf0*/  IMAD.U32 R155, RZ, RZ, UR4 ;  /* 0x00000004ff9b7e24 */ /* 0x002fce000f8e00ff */
.L_x_10:
[----:B------:R-:W2:Y:S01]  /*0d00*/  LDC R2, c[0x0][0x65c] ;  /* 0x00019700ff027b82 */ /* 0x000ea20000000800 */
[----:B------:R-:W-:Y:S01]  /*0d10*/  ULDC UR6, c[0x0][0x28c] ;  /* 0x0000a30000067ab9 */ /* 0x000fe20000000800 */
[----:B------:R-:W-:Y:S01]  /*0d20*/  ISETP.NE.AND P0, PT, R10, 0x2, PT ;  /* 0x000000020a00780c */ /* 0x000fe20003f05270 */
[----:B------:R-:W-:Y:S01]  /*0d30*/  UIADD3 UR6, UR6, 0x1f, URZ ;  /* 0x0000001f06067890 */ /* 0x000fe2000fffe03f */
[----:B01----:R-:W-:Y:S01]  /*0d40*/  IMAD.U32 R8, RZ, RZ, UR12 ;  /* 0x0000000cff087e24 */ /* 0x003fe2000f8e00ff */
[----:B------:R-:W-:Y:S01]  /*0d50*/  UMOV UR39, URZ ;  /* 0x0000003f00277c82 */ /* 0x000fe20008000000 */
[----:B------:R-:W-:Y:S01]  /*0d60*/  IMAD.MOV.U32 R9, RZ, RZ, RZ ;  /* 0x000000ffff097224 */ /* 0x000fe200078e00ff */
[----:B------:R-:W-:Y:S01]  /*0d70*/  USHF.R.S32.HI UR7, URZ, 0x1f, UR6 ;  /* 0x0000001f3f077899 */ /* 0x000fe20008011406 */
[----:B------:R-:W-:Y:S01]  /*0d80*/  UMOV UR38, URZ ;  /* 0x0000003f00267c82 */ /* 0x000fe20008000000 */
[----:B------:R-:W-:Y:S02]  /*0d90*/  ULDC.64 UR8, c[0x0][0x650] ;  /* 0x0001940000087ab9 */ /* 0x000fe40000000a00 */
[----:B------:R-:W-:-:S04]  /*0da0*/  ULEA.HI UR7, UR7, UR6, URZ, 0x5 ;  /* 0x0000000607077291 */ /* 0x000fc8000f8f283f */
[----:B------:R-:W-:Y:S01]  /*0db0*/  USHF.R.S32.HI UR40, URZ, 0x5, UR7 ;  /* 0x000000053f287899 */ /* 0x000fe20008011407 */
[----:B--2---:R-:W-:-:S13]  /*0dc0*/  ISETP.NE.AND P1, PT, R2, 0x1, PT ;  /* 0x000000010200780c */ /* 0x004fda0003f25270 */
[----:B------:R-:W0:Y:S01]  /*0dd0*/  @P1 LDC R19, c[0x0][0x10] ;  /* 0x00000400ff131b82 */ /* 0x000e220000000800 */
[----:B------:R-:W-:Y:S02]  /*0de0*/  @P1 IMAD.MOV.U32 R7, RZ, RZ, RZ ;  /* 0x000000ffff071224 */ /* 0x000fe400078e00ff */
[----:B------:R-:W-:-:S05]  /*0df0*/  @P1 IMAD.MOV.U32 R17, RZ, RZ, RZ ;  /* 0x000000ffff111224 */ /* 0x000fca00078e00ff */
[----:B------:R-:W1:Y:S01]  /*0e00*/  @!P1 LDC R11, c[0x0][0xc] ;  /* 0x00000300ff0b9b82 */ /* 0x000e620000000800 */
[----:B------:R-:W-:Y:S01]  /*0e10*/  ULDC UR4, c[0x0][0xc] ;  /* 0x0000030000047ab9 */ /* 0x000fe20000000800 */
[----:B------:R-:W-:Y:S02]  /*0e20*/  ULDC UR5, c[0x0][0x10] ;  /* 0x0000040000057ab9 */ /* 0x000fe40000000800 */
[----:B------:R-:W-:-:S04]  /*0e30*/  UIMAD.WIDE.U32 UR4, UR4, UR5, URZ ;  /* 0x00000005040472a5 */ /* 0x000fc8000f8e003f */
[----:B------:R-:W2:Y:S01]  /*0e40*/  LDC R2, c[0x0][0x14] ;  /* 0x00000500ff027b82 */ /* 0x000ea20000000800 */
[----:B0-----:R-:W-:-:S04]  /*0e50*/  @P1 IMAD.WIDE.U32 R18, R19, UR12, R6 ;  /* 0x0000000c13121c25 */ /* 0x001fc8000f8e0006 */
[----:B------:R-:W-:Y:S02]  /*0e60*/  @P1 IMAD.IADD R17, R19, 0x1, R17 ;  /* 0x0000000113111824 */ /* 0x000fe400078e0211 */
[----:B-1----:R-:W-:-:S04]  /*0e70*/  @!P1 IMAD.WIDE.U32 R8, R6, R11, R8 ;  /* 0x0000000b06089225 */ /* 0x002fc800078e0008 */
[----:B------:R-:W-:Y:S02]  /*0e80*/  @!P1 IMAD.MOV.U32 R18, RZ, RZ, R8 ;  /* 0x000000ffff129224 */ /* 0x000fe400078e0008 */
[----:B------:R-:W-:Y:S02]  /*0e90*/  @!P1 IMAD.MOV.U32 R17, RZ, RZ, R9 ;  /* 0x000000ffff119224 */ /* 0x000fe400078e0009 */
[----:B--2---:R-:W-:-:S04]  /*0ea0*/  IMAD.WIDE.U32 R12, R2, UR4, RZ ;  /* 0x00000004020c7c25 */ /* 0x004fc8000f8e00ff */
[----:B------:R-:W-:Y:S01]  /*0eb0*/  IMAD R23, R2, UR5, RZ ;  /* 0x0000000502177c24 */ /* 0x000fe2000f8e02ff */
[----:B------:R0:W-:Y:S03]  /*0ec0*/  STL.64 [R1], R12 ;  /* 0x0000000c01007387 */ /* 0x0001e60000100a00 */
[----:B------:R-:W-:Y:S01]  /*0ed0*/  IMAD.IADD R23, R13, 0x1, R23 ;  /* 0x000000010d177824 */ /* 0x000fe200078e0217 */
[----:B------:R-:W-:Y:S06]  /*0ee0*/  @P0 BRA `(.L_x_12) ;  /* 0x0000000000200947 */ /* 0x000fec0003800000 */
[----:B------:R-:W-:Y:S01]  /*0ef0*/  UISETP.GE.U32.AND UP0, UPT, UR40, 0xb, UPT ;  /* 0x0000000b2800788c */ /* 0x000fe2000bf06070 */
[----:B------:R-:W-:Y:S01]  /*0f00*/  IADD3 R18, P0, R18, R12, RZ ;  /* 0x0000000c12127210 */ /* 0x000fe20007f1e0ff */
[----:B------:R-:W-:Y:S01]  /*0f10*/  UIMAD.WIDE.U32 UR4, UR40, -0x45d1745d, URZ ;  /* 0xba2e8ba3280478a5 */ /* 0x000fe2000f8e003f */
[----:B------:R-:W-:-:S03]  /*0f20*/  UMOV UR38, URZ ;  /* 0x0000003f00267c82 */ /* 0x000fc60008000000 */
[----:B------:R-:W-:Y:S01]  /*0f30*/  USHF.R.U32.HI UR4, URZ, 0x3, UR5 ;  /* 0x000000033f047899 */ /* 0x000fe20008011605 */
[----:B------:R-:W-:-:S03]  /*0f40*/  IMAD.X R17, R23, 0x1, R17, P0 ;  /* 0x0000000117117824 */ /* 0x000fc600000e0611 */
[----:B------:R-:W-:Y:S02]  /*0f50*/  UIMAD UR39, UR4, -0xb, UR40 ;  /* 0xfffffff5042778a4 */ /* 0x000fe4000f8e0228 */
[----:B------:R-:W-:-:S12]  /*0f60*/  @UP0 ULOP3.LUT UR38, UR4, 0x1, URZ, 0xc0, !UPT ;  /* 0x0000000104260892 */ /* 0x000fd8000f8ec03f */
.L_x_12:
[----:B------:R-:W-:Y:S01]  /*0f70*/  ISETP.GE.U32.AND P0, PT, R18, UR8, PT ;  /* 0x0000000812007c0c */ /* 0x000fe2000bf06070 */
[----:B------:R-:W-:Y:S01]  /*0f80*/  IMAD.MOV.U32 R19, RZ, RZ, -0x1 ;  /* 0xffffffffff137424 */ /* 0x000fe200078e00ff */
[----:B------:R-:W-:Y:S01]  /*0f90*/  PRMT R8, RZ, 0x7610, R8 ;  /* 0x00007610ff087816 */ /* 0x000fe20000000008 */
[----:B------:R-:W-:Y:S01]  /*0fa0*/  IMAD.MOV.U32 R22, RZ, RZ, -0x1 ;  /* 0xffffffffff167424 */ /* 0x000fe200078e00ff */
[----:B------:R-:W-:Y:S01]  /*0fb0*/  ISETP.GE.U32.AND.EX P0, PT, R17, UR9, PT, P0 ;  /* 0x0000000911007c0c */ /* 0x000fe2000bf06100 */
[----:B------:R-:W-:-:S12]  /*0fc0*/  IMAD.MOV.U32 R2, RZ, RZ, -0x1 ;  /* 0xffffffffff027424 */ /* 0x000fd800078e00ff */
[----:B------:R-:W-:Y:S05]  /*0fd0*/  @P0 BRA `(.L_x_13) ;  /* 0x00000004002c0947 */ /* 0x000fea0003800000 */
[----:B------:R-:W1:Y:S01]  /*0fe0*/  LDC.64 R26, c[0x0][0x628] ;  /* 0x00018a00ff1a7b82 */ /* 0x000e620000000a00 */
[----:B------:R-:W-:Y:S02]  /*0ff0*/  IMAD.MOV.U32 R8, RZ, RZ, R18 ;  /* 0x000000ffff087224 */ /* 0x000fe400078e0012 */
[----:B------:R-:W-:-:S05]  /*1000*/  IMAD.MOV.U32 R9, RZ, RZ, R17 ;  /* 0x000000ffff097224 */ /* 0x000fca00078e0011 */
[----:B------:R-:W2:Y:S08]  /*1010*/  LDC R2, c[0x0][0x630] ;  /* 0x00018c00ff027b82 */ /* 0x000eb00000000800 */
[----:B------:R-:W3:Y:S01]  /*1020*/  LDC.64 R28, c[0x0][0x620] ;  /* 0x00018800ff1c7b82 */ /* 0x000ee20000000a00 */
[----:B-1----:R-:W-:-:S04]  /*1030*/  ISETP.NE.U32.AND P0, PT, R26, RZ, PT ;  /* 0x000000ff1a00720c */ /* 0x002fc80003f05070 */
[----:B------:R-:W-:-:S13]  /*1040*/  ISETP.NE.AND.EX P0, PT, R27, RZ, PT, P0 ;  /* 0x000000ff1b00720c */ /* 0x000fda0003f05300 */
[----:B--23--:R-:W-:Y:S05]  /*1050*/  @!P0 BRA `(.L_x_14) ;  /* 0x0000000000288947 */ /* 0x00cfea0003800000 */
[----:B0-----:R-:W0:Y:S02]  /*1060*/  LDC R13, c[0x0][0x634] ;  /* 0x00018d00ff0d7b82 */ /* 0x001e240000000800 */
[----:B0-----:R-:W-:-:S05]  /*1070*/  IADD3 R13, P0, R18, R13, RZ ;  /* 0x0000000d120d7210 */ /* 0x001fca0007f1e0ff */
[----:B------:R-:W-:-:S04]  /*1080*/  IMAD.X R15, RZ, RZ, R17, P0 ;  /* 0x000000ffff0f7224 */ /* 0x000fc800000e0611 */
[----:B------:R-:W-:-:S04]  /*1090*/  IMAD.WIDE.U32 R8, R15, R26, RZ ;  /* 0x0000001a0f087225 */ /* 0x000fc800078e00ff */
[----:B------:R-:W-:-:S04]  /*10a0*/  IMAD.WIDE.U32 R10, P0, R13, R27, R8 ;  /* 0x0000001b0d0a7225 */ /* 0x000fc80007800008 */
[----:B------:R-:W-:-:S04]  /*10b0*/  IMAD.WIDE.U32 R8, R13, R26, RZ ;  /* 0x0000001a0d087225 */ /* 0x000fc800078e00ff */
[----:B------:R-:W-:Y:S01]  /*10c0*/  IMAD.X R13, RZ, RZ, RZ, P0 ;  /* 0x000000ffff0d7224 */ /* 0x000fe200000e06ff */
[----:B------:R-:W-:Y:S01]  /*10d0*/  IADD3 RZ, P0, R9, R10, RZ ;  /* 0x0000000a09ff7210 */ /* 0x000fe20007f1e0ff */
[----:B------:R-:W-:-:S04]  /*10e0*/  IMAD.MOV.U32 R12, RZ, RZ, R11 ;  /* 0x000000ffff0c7224 */ /* 0x000fc800078e000b */
[----:B------:R-:W-:-:S08]  /*10f0*/  IMAD.WIDE.U32.X R8, R15, R27, R12, P0 ;  /* 0x0000001b0f087225 */ /* 0x000fd000000e040c */
.L_x_14:
[----:B------:R-:W1:Y:S01]  /*1100*/  LDC.64 R32, c[0x0][0x640] ;  /* 0x00019000ff207b82 */ /* 0x000e620000000a00 */
[-C--:B------:R-:W-:Y:S01]  /*1110*/  SHF.R.U64 R30, R8, R2.reuse, R9 ;  /* 0x00000002081e7219 */ /* 0x080fe20000001209 */
[----:B------:R-:W-:Y:S01]  /*1120*/  IMAD.MOV.U32 R19, RZ, RZ, R17 ;  /* 0x000000ffff137224 */ /* 0x000fe200078e0011 */
[----:B------:R-:W-:Y:S01]  /*1130*/  SHF.R.U32.HI R2, RZ, R2, R9 ;  /* 0x00000002ff027219 */ /* 0x000fe20000011609 */
[----:B------:R-:W-:Y:S01]  /*1140*/  IMAD.MOV.U32 R26, RZ, RZ, 0x1 ;  /* 0x00000001ff1a7424 */ /* 0x000fe200078e00ff */
[----:B------:R-:W-:-:S03]  /*1150*/  IADD3 R11, P0, RZ, -R30, RZ ;  /* 0x8000001eff0b7210 */ /* 0x000fc60007f1e0ff */
[----:B------:R-:W2:Y:S02]  /*1160*/  LDC R10, c[0x0][0x618] ;  /* 0x00018600ff0a7b82 */ /* 0x000ea40000000800 */
[----:B------:R-:W-:-:S04]  /*1170*/  IMAD.X R9, RZ, RZ, ~R2, P0 ;  /* 0x000000ffff097224 */ /* 0x000fc800000e0e02 */
[-C--:B------:R-:W-:Y:S02]  /*1180*/  IMAD R2, R9, R28.reuse, RZ ;  /* 0x0000001c09027224 */ /* 0x080fe400078e02ff */
[----:B0-----:R-:W0:Y:S01]  /*1190*/  LDC R13, c[0x0][0x608] ;  /* 0x00018200ff0d7b82 */ /* 0x001e220000000800 */
[----:B------:R-:W-:-:S04]  /*11a0*/  IMAD.WIDE.U32 R8, R11, R28, R18 ;  /* 0x0000001c0b087225 */ /* 0x000fc800078e0012 */
[----:B------:R-:W-:Y:S02]  /*11b0*/  IMAD R11, R11, R29, R2 ;  /* 0x0000001d0b0b7224 */ /* 0x000fe400078e0202 */
[----:B------:R-:W-:Y:S01]  /*11c0*/  IMAD.MOV.U32 R2, RZ, RZ, -0x1 ;  /* 0xffffffffff027424 */ /* 0x000fe200078e00ff */
[----:B------:R-:W3:Y:S01]  /*11d0*/  LDC R31, c[0x0][0x658] ;  /* 0x00019600ff1f7b82 */ /* 0x000ee20000000800 */
[----:B------:R-:W-:Y:S01]  /*11e0*/  IMAD.IADD R9, R9, 0x1, R11 ;  /* 0x0000000109097824 */ /* 0x000fe200078e020b */
[----:B-1----:R-:W-:-:S04]  /*11f0*/  ISETP.NE.U32.AND P0, PT, R32, RZ, PT ;  /* 0x000000ff2000720c */ /* 0x002fc80003f05070 */
[----:B------:R-:W-:Y:S02]  /*1200*/  ISETP.NE.AND.EX P0, PT, R33, RZ, PT, P0 ;  /* 0x000000ff2100720c */ /* 0x000fe40003f05300 */
[----:B------:R-:W1:Y:S01]  /*1210*/  LDC R29, c[0x0][0x600] ;  /* 0x00018000ff1d7b82 */ /* 0x000e620000000800 */
[-CC-:B--2---:R-:W-:Y:S02]  /*1220*/  SHF.R.U64 R27, R8, R10.reuse, R9.reuse ;  /* 0x0000000a081b7219 */ /* 0x184fe40000001209 */
[----:B------:R-:W-:-:S05]  /*1230*/  SHF.R.U32.HI R8, RZ, R10, R9 ;  /* 0x0000000aff087219 */ /* 0x000fca0000011609 */
[----:B------:R-:W2:Y:S01]  /*1240*/  LDC R22, c[0x0][0x648] ;  /* 0x00019200ff167b82 */ /* 0x000ea20000000800 */
[-CC-:B0-----:R-:W-:Y:S02]  /*1250*/  SHF.R.U64 R34, R27, R13.reuse, R8.reuse ;  /* 0x0000000d1b227219 */ /* 0x181fe40000001208 */
[----:B------:R-:W-:-:S05]  /*1260*/  SHF.R.U32.HI R8, RZ, R13, R8 ;  /* 0x0000000dff087219 */ /* 0x000fca0000011608 */
[----:B------:R-:W0:Y:S01]  /*1270*/  LDC R24, c[0x0][0x638] ;  /* 0x00018e00ff187b82 */ /* 0x000e220000000800 */
[-CC-:B---3--:R-:W-:Y:S02]  /*1280*/  SHF.R.U64 R36, R34, R31.reuse, R8.reuse ;  /* 0x0000001f22247219 */ /* 0x188fe40000001208 */
[-C--:B------:R-:W-:Y:S02]  /*1290*/  SHF.L.U32 R2, R2, R31.reuse, RZ ;  /* 0x0000001f02027219 */ /* 0x080fe400000006ff */
[----:B------:R-:W-:Y:S01]  /*12a0*/  SHF.R.U32.HI R9, RZ, R31, R8 ;  /* 0x0000001fff097219 */ /* 0x000fe20000011608 */
[----:B------:R-:W-:Y:S01]  /*12b0*/  IMAD.MOV.U32 R8, RZ, RZ, R36 ;  /* 0x000000ffff087224 */ /* 0x000fe200078e0024 */
[----:B------:R-:W-:Y:S01]  /*12c0*/  LOP3.LUT R15, RZ, R2, RZ, 0x33, !PT ;  /* 0x00000002ff0f7212 */ /* 0x000fe200078e33ff */
[----:B------:R-:W3:Y:S01]  /*12d0*/  LDC R28, c[0x0][0x610] ;  /* 0x00018400ff1c7b82 */ /* 0x000ee20000000800 */
[----:B------:R-:W-:Y:S05]  /*12e0*/  @!P0 BRA `(.L_x_15) ;  /* 0x0000000000288947 */ /* 0x000fea0003800000 */
[----:B------:R-:W4:Y:S02]  /*12f0*/  LDC R13, c[0x0][0x64c] ;  /* 0x00019300ff0d7b82 */ /* 0x000f240000000800 */
[----:B----4-:R-:W-:-:S05]  /*1300*/  IADD3 R13, P0, R36, R13, RZ ;  /* 0x0000000d240d7210 */ /* 0x010fca0007f1e0ff */
        /* <DEDUP_REMOVED lines=8> */
.L_x_15:
[----:B--2---:R-:W-:Y:S01]  /*1390*/  SHF.R.U64 R7, R8, R22, R9 ;  /* 0x0000001608077219 */ /* 0x004fe20000001209 */
[----:B-1----:R-:W-:Y:S01]  /*13a0*/  VIADD R8, R29, 0xffffffff ;  /* 0xffffffff1d087836 */ /* 0x002fe20000000000 */
[----:B------:R-:W-:Y:S01]  /*13b0*/  SHF.L.U32 R2, R26, R31, RZ ;  /* 0x0000001f1a027219 */ /* 0x000fe200000006ff */
[----:B------:R-:W-:Y:S01]  /*13c0*/  @P1 IMAD R21, R25, R20, R6 ;  /* 0x0000001419151224 */ /* 0x000fe200078e0206 */
[----:B------:R-:W-:Y:S01]  /*13d0*/  LOP3.LUT R15, R34, R15, RZ, 0xc0, !PT ;  /* 0x0000000f220f7212 */ /* 0x000fe200078ec0ff */
[----:B------:R-:W-:Y:S01]  /*13e0*/  IMAD.MOV R9, RZ, RZ, -R7 ;  /* 0x000000ffff097224 */ /* 0x000fe200078e0a07 */
[----:B------:R-:W-:-:S03]  /*13f0*/  LOP3.LUT R8, R27, R8, RZ, 0xc0, !PT ;  /* 0x000000081b087212 */ /* 0x000fc600078ec0ff */
[----:B------:R-:W-:Y:S02]  /*1400*/  IMAD R6, R2, R7, R15 ;  /* 0x0000000702067224 */ /* 0x000fe400078e020f */
[----:B0-----:R-:W-:Y:S02]  /*1410*/  IMAD R2, R9, R24, R36 ;  /* 0x0000001809027224 */ /* 0x001fe400078e0224 */
[----:B---3--:R-:W-:Y:S02]  /*1420*/  IMAD R19, R6, R28, R21 ;  /* 0x0000001c06137224 */ /* 0x008fe400078e0215 */
[----:B------:R-:W-:Y:S02]  /*1430*/  IMAD R2, R2, R29, R8 ;  /* 0x0000001d02027224 */ /* 0x000fe400078e0208 */
[----:B------:R-:W-:-:S03]  /*1440*/  IMAD.MOV.U32 R6, RZ, RZ, 0x1 ;  /* 0x00000001ff067424 */ /* 0x000fc600078e00ff */
[----:B------:R-:W-:Y:S02]  /*1450*/  SEL R22, R2, R19, !P1 ;  /* 0x0000001302167207 */ /* 0x000fe40004800000 */
[----:B------:R-:W-:Y:S01]  /*1460*/  SEL R19, R19, R2, !P1 ;  /* 0x0000000213137207 */ /* 0x000fe20004800000 */
[----:B------:R-:W-:Y:S01]  /*1470*/  IMAD.MOV.U32 R2, RZ, RZ, R30 ;  /* 0x000000ffff027224 */ /* 0x000fe200078e001e */
[----:B------:R-:W-:-:S07]  /*1480*/  PRMT R8, R6, 0x7610, R8 ;  /* 0x0000761006087816 */ /* 0x000fce0000000008 */
.L_x_13:
[----:B------:R-:W-:Y:S05]  /*1490*/  @!P2 BRA `(.L_x_16) ;  /* 0x00000000000ca947 */ /* 0x000fea0003800000 */
[----:B------:R-:W-:Y:S01]  /*14a0*/  UCGABAR_WAIT ;  /* 0x0000000000007dc7 */ /* 0x000fe20008000000 */
[----:B------:R-:W-:Y:S01]  /*14b0*/  CCTL.IVALL ;  /* 0x00000000ff00798f */ /* 0x000fe20002000000 */
[----:B------:R-:W-:Y:S05]  /*14c0*/  BRA `(.L_x_17) ;  /* 0x0000000000047947 */ /* 0x000fea0003800000 */
.L_x_16:
[----:B------:R-:W-:Y:S06]  /*14d0*/  BAR.SYNC.DEFER_BLOCKING 0x0 ;  /* 0x0000000000007b1d */ /* 0x000fec0000010000 */
.L_x_17:
[----:B------:R-:W-:Y:S05]  /*14e0*/  @!P4 BRA `(.L_x_18) ;  /* 0x0000008c00fcc947 */ /* 0x000fea0003800000 */
[----:B------:R-:W-:-:S13]  /*14f0*/  ISETP.GT.U32.AND P0, PT, R35, 0x1, PT ;  /* 0x000000012300780c */ /* 0x000fda0003f04070 */
[----:B------:R-:W-:Y:S05]  /*1500*/  @P0 EXIT ;  /* 0x000000000000094d */ /* 0x000fea0003800000 */
.L_x_19:
[----:B------:R-:W-:-:S08]  /*1510*/  NOP ;  /* 0x0000000000007918 */ /* 0x000fd00000000000 */
[----:B------:R-:W1:Y:S02]  /*1520*/  USETMAXREG.TRY_ALLOC.CTAPOOL UP0, 0xe8 ;  /* 0x000000e8000079c8 */ /* 0x000e640008000600 */
[----:B-1----:R-:W-:-:S13]  /*1530*/  PLOP3.LUT P0, PT, PT, PT, UP0, 0x80, 0x0 ;  /* 0x000000000000781c */ /* 0x002fda0003f0f008 */
[----:B------:R-:W-:Y:S05]  /*1540*/  @!P0 BRA `(.L_x_19) ;  /* 0xfffffffc00f08947 */ /* 0x000fea000383ffff */
[----:B------:R-:W-:-:S13]  /*1550*/  LOP3.LUT P0, RZ, R8, 0xff, RZ, 0xc0, !PT ;  /* 0x000000ff08ff7812 */ /* 0x000fda000780c0ff */
[----:B------:R-:W-:Y:S05]  /*1560*/  @!P0 EXIT ;  /* 0x000000000000894d */ /* 0x000fea0003800000 */
[----:B------:R-:W1:Y:S01]  /*1570*/  S2UR UR4, SR_CgaCtaId ;  /* 0x00000000000479c3 */ /* 0x000e620000008800 */
[----:B------:R-:W-:Y:S01]  /*1580*/  VIADD R14, R14, 0xffffffff ;  /* 0xffffffff0e0e7836 */ /* 0x000fe20000000000 */
[CC--:B------:R-:W-:Y:S01]  /*1590*/  LEA.HI R4, R0.reuse, R3.reuse, RZ, 0x2 ;  /* 0x0000000300047211 */ /* 0x0c0fe200078f10ff */
[----:B------:R-:W-:Y:S01]  /*15a0*/  UMOV UR41, 0x400 ;  /* 0x0000040000297882 */ /* 0x000fe20000000000 */
[----:B------:R-:W-:Y:S01]  /*15b0*/  LEA.HI R0, R0, R3, RZ, 0x5 ;  /* 0x0000000300007211 */ /* 0x000fe200078f28ff */
[----:B------:R-:W-:Y:S01]  /*15c0*/  UISETP.LT.AND UP0, UPT, UR40, 0x1, UPT ;  /* 0x000000012800788c */ /* 0x000fe2000bf01270 */
[----:B------:R-:W-:Y:S01]  /*15d0*/  R2UR UR42, R14 ;  /* 0x000000000e2a72ca */ /* 0x000fe200000e0000 */
[----:B------:R-:W-:Y:S01]  /*15e0*/  USHF.L.U32 UR44, UR40, 0x1, URZ ;  /* 0x00000001282c7899 */ /* 0x000fe2000800063f */
[--C-:B------:R-:W-:Y:S01]  /*15f0*/  SHF.R.S32.HI R156, RZ, 0x2, R4.reuse ;  /* 0x00000002ff9c7819 */ /* 0x100fe20000011404 */
[----:B------:R-:W-:Y:S01]  /*1600*/  USEL UR43, UR40, 0x1, UP0 ;  /* 0x00000001282b7887 */ /* 0x000fe20008000000 */
[----:B------:R-:W-:-:S02]  /*1610*/  SHF.R.S32.HI R5, RZ, 0x1f, R4 ;  /* 0x0000001fff057819 */ /* 0x000fc40000011404 */
[----:B------:R-:W-:Y:S01]  /*1620*/  LOP3.LUT R158, R4, 0xfffffffc, RZ, 0xc0, !PT ;  /* 0xfffffffc049e7812 */ /* 0x000fe200078ec0ff */
[----:B------:R-:W-:Y:S01]  /*1630*/  UIADD3 UR43, -UR43, UR40, URZ ;  /* 0x000000282b2b7290 */ /* 0x000fe2000fffe13f */
[----:B------:R-:W-:Y:S02]  /*1640*/  LEA.HI R5, R5, R156, RZ, 0x3 ;  /* 0x0000009c05057211 */ /* 0x000fe400078f18ff */
[----:B------:R-:W-:Y:S01]  /*1650*/  ISETP.NE.AND P0, PT, R14, RZ, PT ;  /* 0x000000ff0e00720c */ /* 0x000fe20003f05270 */
[----:B------:R-:W-:Y:S01]  /*1660*/  IMAD.IADD R158, R3, 0x1, -R158 ;  /* 0x00000001039e7824 */ /* 0x000fe200078e0a9e */
[----:B------:R-:W-:Y:S01]  /*1670*/  LOP3.LUT R5, R5, 0xfffffff8, RZ, 0xc0, !PT ;  /* 0xfffffff805057812 */ /* 0x000fe200078ec0ff */
[----:B------:R-:W-:Y:S01]  /*1680*/  USHF.L.U32 UR42, UR42, 0x3, URZ ;  /* 0x000000032a2a7899 */ /* 0x000fe2000800063f */
[----:B------:R-:W-:Y:S02]  /*1690*/  LOP3.LUT R174, R16, 0x1, RZ, 0xfc, !PT ;  /* 0x0000000110ae7812 */ /* 0x000fe400078efcff */
[----:B------:R-:W-:Y:S01]  /*16a0*/  SEL R175, RZ, 0x1, P0 ;  /* 0x00000001ffaf7807 */ /* 0x000fe20000000000 */
[----:B------:R-:W-:Y:S01]  /*16b0*/  IMAD.IADD R156, R156, 0x1, -R5 ;  /* 0x000000019c9c7824 */ /* 0x000fe200078e0a05 */
[----:B-1----:R-:W-:Y:S01]  /*16c0*/  ULEA UR41, UR4, UR41, 0x18 ;  /* 0x0000002904297291 */ /* 0x002fe2000f8ec03f */
[----:B------:R-:W-:Y:S01]  /*16d0*/  SHF.R.S32.HI R5, RZ, 0x5, R0 ;  /* 0x00000005ff057819 */ /* 0x000fe20000011400 */
[----:B------:R-:W-:Y:S01]  /*16e0*/  IMAD.U32 R160, RZ, RZ, UR42 ;  /* 0x0000002affa07e24 */ /* 0x000fe2000f8e00ff */
[----:B------:R-:W-:Y:S01]  /*16f0*/  ULDC UR4, c[0x0][0x284] ;  /* 0x0000a10000047ab9 */ /* 0x000fe20000000800 */
[----:B------:R-:W-:Y:S01]  /*1700*/  UIADD3 UR45, UR41, 0xc0, URZ ;  /* 0x000000c0292d7890 */ /* 0x000fe2000fffe03f */
[--C-:B------:R-:W-:Y:S01]  /*1710*/  SHF.R.S32.HI R157, RZ, 0x1f, R156.reuse ;  /* 0x0000001fff9d7819 */ /* 0x100fe2000001149c */
[----:B------:R-:W-:Y:S01]  /*1720*/  IMAD R163, R5, -0x10, -R156 ;  /* 0xfffffff005a37824 */ /* 0x000fe200078e0a9c */
[----:B------:R-:W-:-:S02]  /*1730*/  LOP3.LUT R162, R160, 0x8, RZ, 0xc0, !PT ;  /* 0x00000008a0a27812 */ /* 0x000fc400078ec0ff */
[----:B------:R-:W-:Y:S01]  /*1740*/  LOP3.LUT R160, R160, 0x8, RZ, 0xc, !PT ;  /* 0x00000008a0a07812 */ /* 0x000fe200078e0cff */
[----:B------:R-:W-:Y:S01]  /*1750*/  IMAD.U32 R159, RZ, RZ, UR45 ;  /* 0x0000002dff9f7e24 */ /* 0x000fe2000f8e00ff */
[----:B------:R-:W-:Y:S01]  /*1760*/  LOP3.LUT R162, R162, 0x18, RZ, 0x3c, !PT ;  /* 0x00000018a2a27812 */ /* 0x000fe200078e3cff */
[----:B------:R-:W-:-:S04]  /*1770*/  IMAD.WIDE R156, R5, 0x10, R156 ;  /* 0x00000010059c7825 */ /* 0x000fc800078e029c */
[----:B------:R-:W-:Y:S02]  /*1780*/  VIADD R161, R159, UR42 ;  /* 0x0000002a9fa17c36 */ /* 0x000fe40008000000 */
[----:B------:R-:W-:-:S07]  /*1790*/  VIADD R163, R163, UR4 ;  /* 0x00000004a3a37c36 */ /* 0x000fce0008000000 */
.L_x_295:
[----:B------:R-:W-:Y:S01]  /*17a0*/  SHF.L.U32 R0, R175, 0x1f, RZ ;  /* 0x0000001faf007819 */ /* 0x000fe200000006ff */
[----:B------:R-:W-:Y:S02]  /*17b0*/  ULDC UR4, c[0x0][0x28c] ;  /* 0x0000a30000047ab9 */ /* 0x000fe40000000800 */
[----:B------:R-:W-:Y:S01]  /*17c0*/  ISETP.LT.AND P1, PT, RZ, UR4, PT ;  /* 0x00000004ff007c0c */ /* 0x000fe2000bf21270 */
[----:B------:R-:W1:Y:S02]  /*17d0*/  SYNCS.PHASECHK.TRANS64.TRYWAIT P0, [R159+UR42], R0 ;  /* 0x000000009f0075a7 */ /* 0x000e64000800016a */
[----:B-1-34-:R-:W-:Y:S10]  /*17e0*/  @!P0 BRA `(.L_x_20) ;  /* 0x000000a000508947 */ /* 0x01aff40003800000 */
.L_x_324:
[----:B------:R-:W-:Y:S05]  /*17f0*/  @P1 BRA `(.L_x_21) ;  /* 0x0000000000401947 */ /* 0x000fea0003800000 */
[----:B-1----:R-:W-:Y:S01]  /*1800*/  MOV R0, 0x0 ;  /* 0x0000000000007802 */ /* 0x002fe20000000f00 */
[----:B------:R-:W-:Y:S01]  /*1810*/  ULDC.64 UR4, c[0x4][0x68] ;  /* 0x01001a0000047ab9 */ /* 0x000fe20000000a00 */
[----:B------:R-:W-:Y:S01]  /*1820*/  ULDC.64 UR6, c[0x4][0x8] ;  /* 0x0100020000067ab9 */ /* 0x000fe20000000a00 */
[----:B------:R-:W-:Y:S01]  /*1830*/  IMAD.U32 R4, RZ, RZ, UR4 ;  /* 0x00000004ff047e24 */ /* 0x000fe2000f8e00ff */
[----:B------:R1:W2:Y:S01]  /*1840*/  LDC.64 R14, c[0x4][R0] ;  /* 0x01000000000e7b82 */ /* 0x0002a20000000a00 */
[----:B------:R-:W-:Y:S01]  /*1850*/  IMAD.U32 R5, RZ, RZ, UR5 ;  /* 0x00000005ff057e24 */ /* 0x000fe2000f8e00ff */
[----:B------:R-:W-:Y:S01]  /*1860*/  ULDC.64 UR4, c[0x4][0x70] ;  /* 0x01001c0000047ab9 */ /* 0x000fe20000000a00 */
[----:B------:R-:W-:Y:S02]  /*1870*/  IMAD.U32 R10, RZ, RZ, UR6 ;  /* 0x00000006ff0a7e24 */ /* 0x000fe4000f8e00ff */
[----:B------:R-:W-:Y:S02]  /*1880*/  IMAD.U32 R6, RZ, RZ, UR4 ;  /* 0x00000004ff067e24 */ /* 0x000fe4000f8e00ff */
[----:B------:R-:W-:-:S02]  /*1890*/  IMAD.U32 R7, RZ, RZ, UR5 ;  /* 0x00000005ff077e24 */ /* 0x000fc4000f8e00ff */
[----:B------:R-:W-:Y:S02]  /*18a0*/  IMAD.U32 R11, RZ, RZ, UR7 ;  /* 0x00000007ff0b7e24 */ /* 0x000fe4000f8e00ff */
[----:B------:R-:W-:Y:S02]  /*18b0*/  IMAD.MOV.U32 R8, RZ, RZ, 0x1e1 ;  /* 0x000001e1ff087424 */ /* 0x000fe400078e00ff */
[----:B0-----:R-:W-:Y:S02]  /*18c0*/  IMAD.MOV.U32 R12, RZ, RZ, 0x1 ;  /* 0x00000001ff0c7424 */ /* 0x001fe400078e00ff */
[----:B-1----:R-:W-:-:S07]  /*18d0*/  IMAD.MOV.U32 R13, RZ, RZ, RZ ;  /* 0x000000ffff0d7224 */ /* 0x002fce00078e00ff */
[----:B------:R-:W-:-:S07]  /*18e0*/  LEPC R20, `(.L_x_21) ;  /* 0x000000001014794e */ /* 0x000fce0000000000 */
[----:B--2--5:R-:W-:Y:S05]  /*18f0*/  CALL.ABS.NOINC R14 ;  /* 0x000000000e007343 */ /* 0x024fea0003c00000 */
.L_x_21:
[----:B------:R-:W-:-:S13]  /*1900*/  ISETP.NE.AND P0, PT, R174, 0x3, PT ;  /* 0x00000003ae00780c */ /* 0x000fda0003f05270 */
[----:B------:R-:W-:Y:S05]  /*1910*/  @!P0 BRA `(.L_x_22) ;  /* 0x0000000000048947 */ /* 0x000fea0003800000 */
[----:B------:R-:W-:Y:S01]  /*1920*/  BPT.TRAP 0x1 ;  /* 0x000000040000795c */ /* 0x000fe20000300000 */
.L_x_22:
[----:B------:R-:W-:Y:S02]  /*1930*/  IMAD.U32 R3, RZ, RZ, UR39 ;  /* 0x00000027ff037e24 */ /* 0x000fe4000f8e00ff */
[----:B-1----:R-:W-:-:S03]  /*1940*/  IMAD.U32 R0, RZ, RZ, UR38 ;  /* 0x00000026ff007e24 */ /* 0x002fc6000f8e00ff */
[----:B------:R-:W-:Y:S02]  /*1950*/  LEA R3, R3, UR41, 0x3 ;  /* 0x0000002903037c11 */ /* 0x000fe4000f8e18ff */
[----:B------:R-:W-:-:S04]  /*1960*/  SHF.L.U32 R0, R0, 0x1f, RZ ;  /* 0x0000001f00007819 */ /* 0x000fc800000006ff */
[----:B------:R1:W2:Y:S01]  /*1970*/  SYNCS.PHASECHK.TRANS64.TRYWAIT P1, [R3+URZ], R0 ;  /* 0x00000000030075a7 */ /* 0x0002a2000802017f */
[----:B------:R-:W-:Y:S05]  /*1980*/  @!P0 BRA `(.L_x_23) ;  /* 0x0000000000048947 */ /* 0x000fea0003800000 */
[----:B------:R-:W-:Y:S01]  /*1990*/  BPT.TRAP 0x1 ;  /* 0x000000040000795c */ /* 0x000fe20000300000 */
.L_x_23:
[----:B------:R-:W-:-:S05]  /*19a0*/  IMAD.U32 R4, RZ, RZ, UR43 ;  /* 0x0000002bff047e24 */ /* 0x000fca000f8e00ff */
[----:B------:R-:W-:Y:S01]  /*19b0*/  ISETP.GE.AND P2, PT, R4, 0x1, PT ;  /* 0x000000010400780c */ /* 0x000fe20003f46270 */
[----:B--2---:R-:W-:-:S12]  /*19c0*/  @P1 BRA `(.L_x_24) ;  /* 0x0000000000081947 */ /* 0x004fd80003800000 */
[----:B------:R-:W2:Y:S02]  /*19d0*/  SYNCS.PHASECHK.TRANS64.TRYWAIT P1, [R3+URZ], R0 ;  /* 0x00000000030075a7 */ /* 0x000ea4000802017f */
[----:B--2---:R-:W-:Y:S05]  /*19e0*/  @!P1 BRA `(.L_x_25) ;  /* 0x0000009c00e49947 */ /* 0x004fea0003800000 */
.L_x_24:
[----:B------:R-:W-:Y:S05]  /*19f0*/  WARPSYNC.ALL ;  /* 0x0000000000007948 */ /* 0x000fea0003800000 */
[----:B------:R-:W-:Y:S01]  /*1a00*/  UIADD3 UR4, UR41, 0x180, URZ ;  /* 0x0000018029047890 */ /* 0x000fe2000fffe03f */
[----:B------:R-:W-:Y:S01]  /*1a10*/  WARPGROUP.ARRIVE ;  /* 0x00000000000079c5 */ /* 0x000fe20000000000 */
[----:B------:R-:W-:Y:S02]  /*1a20*/  UIADD3 UR5, UR41, 0xb180, URZ ;  /* 0x0000b18029057890 */ /* 0x000fe4000fffe03f */
[----:B------:R-:W-:Y:S02]  /*1a30*/  USHF.R.U32.HI UR4, URZ, 0x4, UR4 ;  /* 0x000000043f047899 */ /* 0x000fe40008011604 */
[----:B------:R-:W-:-:S02]  /*1a40*/  USHF.R.U32.HI UR5, URZ, 0x4, UR5 ;  /* 0x000000043f057899 */ /* 0x000fc40008011605 */
[----:B------:R-:W-:Y:S02]  /*1a50*/  ULOP3.LUT UR4, UR4, 0x3fff, URZ, 0xc0, !UPT ;  /* 0x00003fff04047892 */ /* 0x000fe4000f8ec03f */
[----:B------:R-:W-:Y:S02]  /*1a60*/  ULOP3.LUT UR5, UR5, 0x3fff, URZ, 0xc0, !UPT ;  /* 0x00003fff05057892 */ /* 0x000fe4000f8ec03f */
[----:B------:R-:W-:Y:S02]  /*1a70*/  ULOP3.LUT UR10, UR4, 0x10000, URZ, 0xfc, !UPT ;  /* 0x00010000040a7892 */ /* 0x000fe4000f8efc3f */
[----:B------:R-:W-:Y:S02]  /*1a80*/  ULOP3.LUT UR9, UR5, 0x10000, URZ, 0xfc, !UPT ;  /* 0x0001000005097892 */ /* 0x000fe4000f8efc3f */
[----:B------:R-:W-:Y:S02]  /*1a90*/  ULEA UR4, UR39, UR10, 0x8 ;  /* 0x0000000a27047291 */ /* 0x000fe4000f8e403f */
[----:B------:R-:W-:Y:S01]  /*1aa0*/  ULEA UR6, UR39, UR9, 0xa ;  /* 0x0000000927067291 */ /* 0x000fe2000f8e503f */
[----:B------:R-:W-:Y:S01]  /*1ab0*/  UMOV UR5, 0x80000020 ;  /* 0x8000002000057882 */ /* 0x000fe20000000000 */
[----:B------:R-:W-:-:S07]  /*1ac0*/  UMOV UR7, 0x80000020 ;  /* 0x8000002000077882 */ /* 0x000fce0000000000 */
[----:B------:R-:W-:Y:S01]  /*1ad0*/  HGMMA.64x256x16.F32 R24, gdesc[UR4], RZ, !UPT, gsb0 ;  /* 0x03e00000041879f0 */ /* 0x000fe2000c0008ff */
[----:B------:R-:W-:Y:S02]  /*1ae0*/  UIADD3 UR4, UR4, 0x2, URZ ;  /* 0x0000000204047890 */ /* 0x000fe4000fffe03f */
[----:B------:R-:W-:Y:S01]  /*1af0*/  UIADD3 UR6, UR6, 0x2, URZ ;  /* 0x0000000206067890 */ /* 0x000fe2000fffe03f */
[----:B------:R-:W-:Y:S01]  /*1b00*/  UMOV UR5, 0x80000020 ;  /* 0x8000002000057882 */ /* 0x000fe20000000000 */
[----:B------:R-:W-:Y:S01]  /*1b10*/  UMOV UR7, 0x80000020 ;  /* 0x8000002000077882 */ /* 0x000fe20000000000 */
[----:B------:R-:W-:Y:S02]  /*1b20*/  WARPGROUP.DEPBAR.LE gsb0, 0x0 ;  /* 0x00008000000079c5 */ /* 0x000fe40000010000 */
[----:B------:R-:W-:-:S15]  /*1b30*/  WARPGROUP.ARRIVE ;  /* 0x00000000000079c5 */ /* 0x000fde0000000000 */
[----:B------:R-:W-:-:S05]  /*1b40*/  NOP ;  /* 0x0000000000007918 */ /* 0x000fca0000000000 */
[----:B------:R-:W-:Y:S03]  /*1b50*/  HGMMA.64x256x16.F32 R24, gdesc[UR4], R24, gsb0 ;  /* 0x03e00000041879f0 */ /* 0x000fe60008000818 */
[----:B------:R-:W-:Y:S02]  /*1b60*/  WARPGROUP.DEPBAR.LE gsb0, 0x0 ;  /* 0x00008000000079c5 */ /* 0x000fe40000010000 */
[----:B------:R-:W-:Y:S05]  /*1b70*/  @!P2 BRA `(.L_x_26) ;  /* 0x0000000000d8a947 */ /* 0x000fea0003800000 */
[----:B------:R-:W-:Y:S01]  /*1b80*/  UIADD3 UR4, UR39, 0x1, URZ ;  /* 0x0000000127047890 */ /* 0x000fe2000fffe03f */
[----:B-12---:R-:W-:Y:S02]  /*1b90*/  IMAD.U32 R0, RZ, RZ, UR43 ;  /* 0x0000002bff007e24 */ /* 0x006fe4000f8e00ff */
[----:B------:R-:W-:Y:S01]  /*1ba0*/  IMAD.U32 R3, RZ, RZ, UR39 ;  /* 0x00000027ff037e24 */ /* 0x000fe2000f8e00ff */
[----:B------:R-:W-:-:S04]  /*1bb0*/  UISETP.NE.AND UP0, UPT, UR4, 0xb, UPT ;  /* 0x0000000b0400788c */ /* 0x000fc8000bf05270 */
[----:B------:R-:W-:Y:S02]  /*1bc0*/  USEL UR5, URZ, 0x1, UP0 ;  /* 0x000000013f057887 */ /* 0x000fe40008000000 */
[----:B------:R-:W-:Y:S02]  /*1bd0*/  USEL UR8, UR4, URZ, UP0 ;  /* 0x0000003f04087287 */ /* 0x000fe40008000000 */
[----:B------:R-:W-:-:S06]  /*1be0*/  ULOP3.LUT UR5, UR38, UR5, URZ, 0x3c, !UPT ;  /* 0x0000000526057292 */ /* 0x000fcc000f8e3c3f */
[----:B------:R-:W-:-:S07]  /*1bf0*/  IMAD.U32 R6, RZ, RZ, UR5 ;  /* 0x00000005ff067e24 */ /* 0x000fce000f8e00ff */
.L_x_33:
[----:B------:R-:W-:Y:S05]  /*1c00*/  @!P0 BRA `(.L_x_27) ;  /* 0x0000000000048947 */ /* 0x000fea0003800000 */
[----:B------:R-:W-:Y:S01]  /*1c10*/  BPT.TRAP 0x1 ;  /* 0x000000040000795c */ /* 0x000fe20000300000 */
.L_x_27:
[----:B------:R-:W-:Y:S01]  /*1c20*/  ULEA UR4, UR8, UR41, 0x3 ;  /* 0x0000002908047291 */ /* 0x000fe2000f8e183f */
[----:B------:R-:W-:-:S08]  /*1c30*/  SHF.L.U32 R4, R6, 0x1f, RZ ;  /* 0x0000001f06047819 */ /* 0x000fd000000006ff */
[----:B------:R1:W2:Y:S01]  /*1c40*/  SYNCS.PHASECHK.TRANS64.TRYWAIT P1, [UR4], R4 ;  /* 0x00000004ff0075a7 */ /* 0x0002a20008020144 */
[----:B------:R-:W-:Y:S05]  /*1c50*/  @!P0 BRA `(.L_x_28) ;  /* 0x0000000000048947 */ /* 0x000fea0003800000 */
[----:B------:R-:W-:Y:S01]  /*1c60*/  BPT.TRAP 0x1 ;  /* 0x000000040000795c */ /* 0x000fe20000300000 */
.L_x_28:
[----:B--2---:R-:W-:Y:S05]  /*1c70*/  @P1 BRA `(.L_x_29) ;  /* 0x0000000000081947 */ /* 0x004fea0003800000 */
[----:B------:R-:W2:Y:S02]  /*1c80*/  SYNCS.PHASECHK.TRANS64.TRYWAIT P1, [UR4], R4 ;  /* 0x00000004ff0075a7 */ /* 0x000ea40008020144 */
[----:B--2---:R-:W-:Y:S05]  /*1c90*/  @!P1 BRA `(.L_x_30) ;  /* 0x0000009c004c9947 */ /* 0x004fea0003800000 */
.L_x_29:
[----:B------:R-:W-:Y:S01]  /*1ca0*/  ULEA UR4, UR8, UR10, 0x8 ;  /* 0x0000000a08047291 */ /* 0x000fe2000f8e403f */
[----:B------:R-:W-:Y:S01]  /*1cb0*/  WARPGROUP.ARRIVE ;  /* 0x00000000000079c5 */ /* 0x000fe20000000000 */
[----:B------:R-:W-:Y:S01]  /*1cc0*/  ULEA UR6, UR8, UR9, 0xa ;  /* 0x0000000908067291 */ /* 0x000fe2000f8e503f */
[----:B------:R-:W-:Y:S01]  /*1cd0*/  UMOV UR5, 0x80000020 ;  /* 0x8000002000057882 */ /* 0x000fe20000000000 */
[----:B------:R-:W-:-:S07]  /*1ce0*/  UMOV UR7, 0x80000020 ;  /* 0x8000002000077882 */ /* 0x000fce0000000000 */
[----:B------:R-:W-:Y:S01]  /*1cf0*/  HGMMA.64x256x16.F32 R24, gdesc[UR4], R24, gsb0 ;  /* 0x03e00000041879f0 */ /* 0x000fe20008000818 */
        /* <DEDUP_REMOVED lines=10> */
[----:B------:R-:W-:Y:S01]  /*1da0*/  BPT.TRAP 0x1 ;  /* 0x000000040000795c */ /* 0x000fe20000300000 */
.L_x_31:
[----:B------:R-:W-:-:S13]  /*1db0*/  ISETP.NE.AND P1, PT, R153, RZ, PT ;  /* 0x000000ff9900720c */ /* 0x000fda0003f25270 */
[----:B-12---:R-:W-:-:S05]  /*1dc0*/  @P1 LEA R4, R3, UR41, 0x3 ;  /* 0x0000002903041c11 */ /* 0x006fca000f8e18ff */
[----:B------:R-:W-:-:S05]  /*1dd0*/  @P1 VIADD R5, R4, 0x58 ;  /* 0x0000005804051836 */ /* 0x000fca0000000000 */
[----:B------:R-:W-:-:S04]  /*1de0*/  @P1 PRMT R5, R152, 0x654, R5 ;  /* 0x0000065498051816 */ /* 0x000fc80000000005 */
[----:B------:R1:W-:Y:S01]  /*1df0*/  @P1 SYNCS.ARRIVE.TRANS64.RED.A1T0 RZ, [R5+URZ], RZ ;  /* 0x000000ff05ff19a7 */ /* 0x0003e2000810043f */
[----:B------:R-:W-:-:S13]  /*1e00*/  ISETP.GT.U32.AND P1, PT, R16, 0x1, PT ;  /* 0x000000011000780c */ /* 0x000fda0003f24070 */
[----:B-1----:R-:W-:Y:S05]  /*1e10*/  @P1 BRA `(.L_x_32) ;  /* 0x0000000000041947 */ /* 0x002fea0003800000 */
[----:B------:R-:W-:Y:S01]  /*1e20*/  BPT.TRAP 0x1 ;  /* 0x000000040000795c */ /* 0x000fe20000300000 */
.L_x_32:
[----:B------:R-:W-:Y:S01]  /*1e30*/  UIADD3 UR8, UR8, 0x1, URZ ;  /* 0x0000000108087890 */ /* 0x000fe2000fffe03f */
[C---:B------:R-:W-:Y:S01]  /*1e40*/  ISETP.GT.AND P2, PT, R0.reuse, 0x1, PT ;  /* 0x000000010000780c */ /* 0x040fe20003f44270 */
[----:B------:R-:W-:Y:S02]  /*1e50*/  VIADD R3, R3, 0x1 ;  /* 0x0000000103037836 */ /* 0x000fe40000000000 */
[----:B------:R-:W-:Y:S01]  /*1e60*/  UISETP.NE.AND UP0, UPT, UR8, 0xb, UPT ;  /* 0x0000000b0800788c */ /* 0x000fe2000bf05270 */
[----:B------:R-:W-:Y:S02]  /*1e70*/  VIADD R0, R0, 0xffffffff ;  /* 0xffffffff00007836 */ /* 0x000fe40000000000 */
[C---:B------:R-:W-:Y:S01]  /*1e80*/  ISETP.NE.AND P1, PT, R3.reuse, 0xb, PT ;  /* 0x0000000b0300780c */ /* 0x040fe20003f25270 */
[----:B------:R-:W-:Y:S02]  /*1e90*/  USEL UR4, URZ, 0x1, UP0 ;  /* 0x000000013f047887 */ /* 0x000fe40008000000 */
[----:B------:R-:W-:Y:S01]  /*1ea0*/  USEL UR8, UR8, URZ, UP0 ;  /* 0x0000003f08087287 */ /* 0x000fe20008000000 */
[----:B------:R-:W-:-:S03]  /*1eb0*/  SEL R3, R3, RZ, P1 ;  /* 0x000000ff03037207 */ /* 0x000fc60000800000 */
[----:B------:R-:W-:Y:S01]  /*1ec0*/  LOP3.LUT R6, R6, UR4, RZ, 0x3c, !PT ;  /* 0x0000000406067c12 */ /* 0x000fe2000f8e3cff */
[----:B------:R-:W-:Y:S07]  /*1ed0*/  @P2 BRA `(.L_x_33) ;  /* 0xfffffffc00482947 */ /* 0x000fee000383ffff */
.L_x_26:
[----:B-12---:R-:W1:Y:S01]  /*1ee0*/  LDC R0, c[0x0][0x28c] ;  /* 0x0000a300ff007b82 */ /* 0x006e620000000800 */
[----:B------:R2:W-:Y:S01]  /*1ef0*/  SYNCS.ARRIVE.TRANS64.A1T0 RZ, [R160+UR45], RZ ;  /* 0x000000ffa0ff79a7 */ /* 0x0005e2000810002d */
[----:B-1----:R-:W-:-:S13]  /*1f00*/  ISETP.GE.AND P1, PT, R0, 0x1, PT ;  /* 0x000000010000780c */ /* 0x002fda0003f26270 */
[----:B--2---:R-:W-:Y:S05]  /*1f10*/  @!P1 BRA `(.L_x_34) ;  /* 0x0000000000449947 */ /* 0x004fea0003800000 */
[----:B------:R-:W-:Y:S05]  /*1f20*/  @!P0 BRA `(.L_x_35) ;  /* 0x0000000000048947 */ /* 0x000fea0003800000 */
[----:B------:R-:W-:Y:S01]  /*1f30*/  BPT.TRAP 0x1 ;  /* 0x000000040000795c */ /* 0x000fe20000300000 */
.L_x_35:
[----:B------:R-:W-:-:S13]  /*1f40*/  ISETP.NE.AND P0, PT, R153, RZ, PT ;  /* 0x000000ff9900720c */ /* 0x000fda0003f05270 */
[----:B------:R-:W-:-:S05]  /*1f50*/  VOTEU.ANY UP0, P0 ;  /* 0x00000000003f7886 */ /* 0x000fca0000000100 */
[----:B------:R-:W-:-:S06]  /*1f60*/  @UP0 UIADD3 UR4, UR43, UR39, URZ ;  /* 0x000000272b040290 */ /* 0x000fcc000fffe03f */
[----:B------:R-:W-:Y:S02]  /*1f70*/  IMAD.U32 R4, RZ, RZ, UR4 ;  /* 0x00000004ff047e24 */ /* 0x000fe4000f8e00ff */
[----:B------:R-:W-:Y:S02]  /*1f80*/  IMAD.U32 R3, RZ, RZ, UR4 ;  /* 0x00000004ff037e24 */ /* 0x000fe4000f8e00ff */
[----:B------:R-:W-:-:S05]  /*1f90*/  @P0 IMAD.WIDE.U32 R4, R4, -0x45d1745d, RZ ;  /* 0xba2e8ba304040825 */ /* 0x000fca00078e00ff */
[----:B------:R-:W-:-:S05]  /*1fa0*/  @P0 SHF.R.U32.HI R0, RZ, 0x3, R5 ;  /* 0x00000003ff000819 */ /* 0x000fca0000011605 */
[----:B------:R-:W-:-:S05]  /*1fb0*/  @P0 IMAD R0, R0, -0xb, R3 ;  /* 0xfffffff500000824 */ /* 0x000fca00078e0203 */
[----:B------:R-:W-:-:S05]  /*1fc0*/  @P0 LEA R0, R0, UR41, 0x3 ;  /* 0x0000002900000c11 */ /* 0x000fca000f8e18ff */
[----:B------:R-:W-:-:S05]  /*1fd0*/  @P0 VIADD R3, R0, 0x58 ;  /* 0x0000005800030836 */ /* 0x000fca0000000000 */
[----:B------:R-:W-:-:S04]  /*1fe0*/  @P0 PRMT R3, R152, 0x654, R3 ;  /* 0x0000065498030816 */ /* 0x000fc80000000003 */
[----:B------:R1:W-:Y:S01]  /*1ff0*/  @P0 SYNCS.ARRIVE.TRANS64.RED.A1T0 RZ, [R3+URZ], RZ ;  /* 0x000000ff03ff09a7 */ /* 0x0003e2000810043f */
[----:B------:R-:W-:-:S13]  /*2000*/  ISETP.GT.U32.AND P0, PT, R16, 0x1, PT ;  /* 0x000000011000780c */ /* 0x000fda0003f04070 */
[----:B-1----:R-:W-:Y:S05]  /*2010*/  @P0 BRA `(.L_x_34) ;  /* 0x0000000000040947 */ /* 0x002fea0003800000 */
[----:B------:R-:W-:Y:S01]  /*2020*/  BPT.TRAP 0x1 ;  /* 0x000000040000795c */ /* 0x000fe20000300000 */
.L_x_34:
[----:B------:R-:W-:Y:S01]  /*2030*/  SHF.L.U32 R0, R175, 0x1f, RZ ;  /* 0x0000001faf007819 */ /* 0x000fe200000006ff */
[----:B------:R-:W-:Y:S01]  /*2040*/  UIADD3 UR39, UR44, UR39, URZ ;  /* 0x000000272c277290 */ /* 0x000fe2000fffe03f */
[----:B------:R-:W1:Y:S01]  /*2050*/  LDC R15, c[0x0][0x288] ;  /* 0x0000a200ff0f7b82 */ /* 0x000e620000000800 */
[----:B------:R-:W-:Y:S01]  /*2060*/  UISETP.GE.U32.AND UP1, UPT, UR44, 0xb, UPT ;  /* 0x0000000b2c00788c */ /* 0x000fe2000bf26070 */
[----:B------:R-:W-:Y:S01]  /*2070*/  IMAD.SHL.U32 R8, R158, 0x2, RZ ;  /* 0x000000029e087824 */ /* 0x000fe200078e00ff */
[----:B------:R-:W-:Y:S02]  /*2080*/  UISETP.GT.U32.AND UP0, UPT, UR39, 0xa, UPT ;  /* 0x0000000a2700788c */ /* 0x000fe4000bf04070 */
[----:B------:R-:W-:Y:S02]  /*2090*/  UIMAD.WIDE.U32 UR4, UR39, -0x45d1745d, URZ ;  /* 0xba2e8ba3270478a5 */ /* 0x000fe4000f8e003f */
[----:B------:R-:W-:Y:S01]  /*20a0*/  UISETP.LT.U32.AND UP0, UPT, UR44, 0xb, UP0 ;  /* 0x0000000b2c00788c */ /* 0x000fe20008701070 */
[----:B------:R-:W2:Y:S01]  /*20b0*/  SYNCS.PHASECHK.TRANS64.TRYWAIT P0, [R159+UR42+0x10], R0 ;  /* 0x000010009f0075a7 */ /* 0x000ea2000800016a */
[----:B------:R-:W-:Y:S01]  /*20c0*/  USHF.R.U32.HI UR4, URZ, 0x3, UR5 ;  /* 0x000000033f047899 */ /* 0x000fe20008011605 */
[----:B------:R-:W-:Y:S01]  /*20d0*/  SHF.R.S32.HI R9, RZ, 0x1f, R8 ;  /* 0x0000001fff097819 */ /* 0x000fe20000011408 */
[----:B------:R-:W-:-:S02]  /*20e0*/  USEL UR6, URZ, 0x1, !UP0 ;  /* 0x000000013f067887 */ /* 0x000fc4000c000000 */
[----:B------:R-:W-:Y:S02]  /*20f0*/  UIMAD UR39, UR4, -0xb, UR39 ;  /* 0xfffffff5042778a4 */ /* 0x000fe4000f8e0227 */
[----:B------:R-:W-:-:S04]  /*2100*/  ULOP3.LUT UR38, UR38, UR6, URZ, 0x3c, !UPT ;  /* 0x0000000626267292 */ /* 0x000fc8000f8e3c3f */
[----:B------:R-:W-:Y:S01]  /*2110*/  @UP1 ULOP3.LUT UR38, UR38, 0x1, UR4, 0x78, !UPT ;  /* 0x0000000126261892 */ /* 0x000fe2000f8e7804 */
[----:B-12---:R-:W-:Y:S11]  /*2120*/  @!P0 BRA `(.L_x_36) ;  /* 0x0000009800408947 */ /* 0x006ff60003800000 */
.L_x_325:
[----:B------:R-:W-:Y:S01]  /*2130*/  IMAD.SHL.U32 R14, R19, 0x40, RZ ;  /* 0x00000040130e7824 */ /* 0x000fe200078e00ff */
[----:B------:R-:W-:Y:S01]  /*2140*/  ULDC UR6, c[0x0][0x284] ;  /* 0x0000a10000067ab9 */ /* 0x000fe20000000800 */
[----:B0-----:R-:W-:Y:S01]  /*2150*/  IMAD.SHL.U32 R12, R22, 0x100, RZ ;  /* 0x00000100160c7824 */ /* 0x001fe200078e00ff */
[----:B------:R-:W-:Y:S01]  /*2160*/  SHF.R.S32.HI R165, RZ, 0x1f, R2 ;  /* 0x0000001fffa57819 */ /* 0x000fe20000011402 */
[----:B------:R-:W-:Y:S01]  /*2170*/  ULDC.64 UR4, c[0x0][0x5d0] ;  /* 0x0001740000047ab9 */ /* 0x000fe20000000a00 */
[----:B------:R-:W-:Y:S01]  /*2180*/  ISETP.GE.AND P0, PT, R14, UR6, PT ;  /* 0x000000060e007c0c */ /* 0x000fe2000bf06270 */
[----:B------:R-:W-:Y:S01]  /*2190*/  IMAD.WIDE.U32 R4, R2, UR4, R8 ;  /* 0x0000000402047c25 */ /* 0x000fe2000f8e0008 */
[----:B------:R-:W-:Y:S02]  /*21a0*/  SHF.R.S32.HI R13, RZ, 0x1f, R12 ;  /* 0x0000001fff0d7819 */ /* 0x000fe4000001140c */
[C---:B------:R-:W-:Y:S01]  /*21b0*/  ISETP.GE.OR P0, PT, R12.reuse, R15, P0 ;  /* 0x0000000f0c00720c */ /* 0x040fe20000706670 */
[----:B------:R-:W-:Y:S01]  /*21c0*/  IMAD R3, R165, UR4, RZ ;  /* 0x00000004a5037c24 */ /* 0x000fe2000f8e02ff */
[----:B------:R-:W-:-:S03]  /*21d0*/  IADD3 R6, P1, R12, R4, RZ ;  /* 0x000000040c067210 */ /* 0x000fc60007f3e0ff */
[----:B------:R-:W-:-:S05]  /*21e0*/  IMAD R3, R2, UR5, R3 ;  /* 0x0000000502037c24 */ /* 0x000fca000f8e0203 */
[----:B------:R-:W-:-:S03]  /*21f0*/  IADD3.X R7, R13, R5, R3, P1, !PT ;  /* 0x000000050d077210 */ /* 0x000fc60000ffe403 */
[----:B------:R-:W-:Y:S05]  /*2200*/  @P0 BRA `(.L_x_37) ;  /* 0x0000007c00040947 */ /* 0x000fea0003800000 */
[----:B------:R-:W0:Y:S01]  /*2210*/  LDC.64 R10, c[0x0][0x5c8] ;  /* 0x00017200ff0a7b82 */ /* 0x000e220000000a00 */
[----:B-----5:R-:W-:Y:S01]  /*2220*/  FSETP.NEU.AND P0, PT, R155, RZ, PT ;  /* 0x000000ff9b00720b */ /* 0x020fe20003f0d000 */
[----:B------:R-:W-:Y:S01]  /*2230*/  IMAD R3, R158, -0x2, R15 ;  /* 0xfffffffe9e037824 */ /* 0x000fe200078e020f */
[----:B------:R-:W-:Y:S01]  /*2240*/  BSSY B0, `(.L_x_37) ;  /* 0x00007bd000007945 */ /* 0x000fe20003800000 */
[----:B------:R-:W-:-:S04]  /*2250*/  IMAD.WIDE R166, R19, 0x40, R156 ;  /* 0x0000004013a67825 */ /* 0x000fc800078e029c */
[----:B-1----:R-:W-:Y:S02]  /*2260*/  IMAD.IADD R0, R3, 0x1, -R12 ;  /* 0x0000000103007824 */ /* 0x002fe400078e0a0c */
[----:B------:R-:W-:-:S03]  /*2270*/  IMAD.IADD R3, R163, 0x1, -R14 ;  /* 0x00000001a3037824 */ /* 0x000fc600078e0a0e */
[----:B------:R-:W-:-:S04]  /*2280*/  ISETP.GT.AND P2, PT, R0, RZ, PT ;  /* 0x000000ff0000720c */ /* 0x000fc80003f44270 */
[----:B------:R-:W-:Y:S01]  /*2290*/  ISETP.GT.AND P1, PT, R3, RZ, P2 ;  /* 0x000000ff0300720c */ /* 0x000fe20001724270 */
[-C--:B0-----:R-:W-:Y:S02]  /*22a0*/  IMAD R4, R167, R10.reuse, RZ ;  /* 0x0000000aa7047224 */ /* 0x081fe400078e02ff */
[----:B------:R-:W-:-:S04]  /*22b0*/  IMAD.WIDE.U32 R6, R166, R10, R6 ;  /* 0x0000000aa6067225 */ /* 0x000fc800078e0006 */
[----:B------:R-:W-:-:S04]  /*22c0*/  IMAD R5, R166, R11, R4 ;  /* 0x0000000ba6057224 */ /* 0x000fc800078e0204 */
[----:B------:R-:W-:Y:S01]  /*22d0*/  IMAD.IADD R179, R7, 0x1, R5 ;  /* 0x0000000107b37824 */ /* 0x000fe200078e0205 */
[----:B------:R-:W-:Y:S06]  /*22e0*/  @!P0 BRA `(.L_x_38) ;  /* 0x0000005400988947 */ /* 0x000fec0003800000 */
[----:B------:R-:W0:Y:S01]  /*22f0*/  LDC.64 R20, c[0x0][0x5b8] ;  /* 0x00016e00ff147b82 */ /* 0x000e220000000a00 */
[----:B------:R-:W-:-:S07]  /*2300*/  ULDC.64 UR4, c[0x0][0x5c0] ;  /* 0x0001700000047ab9 */ /* 0x000fce0000000a00 */
[----:B------:R-:W1:Y:S08]  /*2310*/  LDC.64 R168, c[0x0][0x5b0] ;  /* 0x00016c00ffa87b82 */ /* 0x000e700000000a00 */
[----:B------:R-:W2:Y:S01]  /*2320*/  LDC.64 R14, c[0x0][0x5a8] ;  /* 0x00016a00ff0e7b82 */ /* 0x000ea20000000a00 */
[-C--:B0-----:R-:W-:Y:S02]  /*2330*/  IMAD R7, R165, R20.reuse, RZ ;  /* 0x00000014a5077224 */ /* 0x081fe400078e02ff */
[----:B------:R-:W-:-:S04]  /*2340*/  IMAD.WIDE.U32 R4, R2, R20, R8 ;  /* 0x0000001402047225 */ /* 0x000fc800078e0008 */
[----:B------:R-:W-:Y:S01]  /*2350*/  IMAD R177, R2, R21, R7 ;  /* 0x0000001502b17224 */ /* 0x000fe200078e0207 */
[----:B------:R-:W-:Y:S01]  /*2360*/  IADD3 R164, P0, R12, R4, RZ ;  /* 0x000000040ca47210 */ /* 0x000fe20007f1e0ff */
[----:B-1----:R-:W-:-:S03]  /*2370*/  IMAD R4, R167, R168, RZ ;  /* 0x000000a8a7047224 */ /* 0x002fc600078e02ff */
[----:B------:R-:W-:Y:S01]  /*2380*/  IADD3.X R165, R13, R5, R177, P0, !PT ;  /* 0x000000050da57210 */ /* 0x000fe200007fe4b1 */
[C---:B------:R-:W-:Y:S02]  /*2390*/  IMAD R21, R166.reuse, R169, R4 ;  /* 0x000000a9a6157224 */ /* 0x040fe400078e0204 */
[----:B------:R-:W-:-:S04]  /*23a0*/  IMAD.WIDE.U32 R4, R166, R168, R164 ;  /* 0x000000a8a6047225 */ /* 0x000fc800078e00a4 */
[----:B------:R-:W-:Y:S01]  /*23b0*/  IMAD.IADD R5, R5, 0x1, R21 ;  /* 0x0000000105057824 */ /* 0x000fe200078e0215 */
[----:B--2---:R-:W-:-:S04]  /*23c0*/  LEA R170, P0, R4, R14, 0x1 ;  /* 0x0000000e04aa7211 */ /* 0x004fc800078008ff */
[----:B------:R-:W-:-:S05]  /*23d0*/  LEA.HI.X R171, R4, R15, R5, 0x1, P0 ;  /* 0x0000000f04ab7211 */ /* 0x000fca00000f0c05 */
[----:B------:R0:W2:Y:S01]  /*23e0*/  @P1 LDG.E.LTC128B.U16 R19, desc[UR36][R170.64] ;  /* 0x00000024aa131981 */ /* 0x0000a2000c1e1520 */
[----:B------:R-:W-:Y:S01]  /*23f0*/  IMAD.WIDE.U32 R4, R166, R168, R12 ;  /* 0x000000a8a6047225 */ /* 0x000fe200078e000c */
[----:B------:R-:W-:Y:S02]  /*2400*/  BSSY B1, `(.L_x_39) ;  /* 0x0000014000017945 */ /* 0x000fe40003800000 */
[----:B------:R-:W-:-:S04]  /*2410*/  IADD3 R172, P0, R8, R4, RZ ;  /* 0x0000000408ac7210 */ /* 0x000fc80007f1e0ff */
[----:B------:R-:W-:Y:S01]  /*2420*/  IADD3.X R173, R9, R21, R5, P0, !PT ;  /* 0x0000001509ad7210 */ /* 0x000fe200007fe405 */
[C---:B0-----:R-:W-:Y:S01]  /*2430*/  IMAD.SHL.U32 R170, R168.reuse, 0x8, RZ ;  /* 0x00000008a8aa7824 */ /* 0x041fe200078e00ff */
[----:B------:R-:W-:Y:S01]  /*2440*/  SHF.L.U64.HI R171, R168, 0x3, R169 ;  /* 0x00000003a8ab7819 */ /* 0x000fe200000102a9 */
[----:B------:R-:W-:-:S04]  /*2450*/  IMAD.WIDE.U32 R172, R2, R20, R172 ;  /* 0x0000001402ac7225 */ /* 0x000fc800078e00ac */
[----:B------:R-:W-:Y:S02]  /*2460*/  IMAD.IADD R7, R177, 0x1, R173 ;  /* 0x00000001b1077824 */ /* 0x000fe400078e02ad */
[----:B--2---:R-:W-:-:S05]  /*2470*/  HADD2.F32 R4, -RZ, R19.H0_H0 ;  /* 0x20000013ff047230 */ /* 0x004fca0000004100 */
[----:B------:R-:W-:Y:S01]  /*2480*/  FMUL R5, R4, R155 ;  /* 0x0000009b04057220 */ /* 0x000fe20000400000 */
[----:B------:R-:W-:-:S03]  /*2490*/  LEA R4, P0, R6, UR4, 0x1 ;  /* 0x0000000406047c11 */ /* 0x000fc6000f8008ff */
[----:B------:R-:W-:Y:S01]  /*24a0*/  FFMA R24, R24, R154, R5 ;  /* 0x0000009a18187223 */ /* 0x000fe20000000005 */
[----:B------:R-:W-:Y:S02]  /*24b0*/  LEA.HI.X R5, R6, UR5, R179, 0x1, P0 ;  /* 0x0000000506057c11 */ /* 0x000fe400080f0cb3 */
[----:B------:R-:W-:Y:S02]  /*24c0*/  ISETP.GT.AND P0, PT, R0, 0x1, PT ;  /* 0x000000010000780c */ /* 0x000fe40003f04270 */
[----:B------:R-:W-:Y:S02]  /*24d0*/  F2FP.F16.F32.PACK_AB R24, RZ, R24 ;  /* 0x00000018ff18723e */ /* 0x000fe400000000ff */
[----:B------:R-:W-:Y:S02]  /*24e0*/  ISETP.GT.AND P3, PT, R3, RZ, P0 ;  /* 0x000000ff0300720c */ /* 0x000fe40000764270 */
[C---:B------:R-:W-:Y:S01]  /*24f0*/  LEA R6, P4, R172.reuse, R14, 0x1 ;  /* 0x0000000eac067211 */ /* 0x040fe200078808ff */
[----:B------:R0:W-:Y:S03]  /*2500*/  @P1 STG.E.U16 desc[UR36][R4.64], R24 ;  /* 0x0000001804001986 */ /* 0x0001e6000c101524 */
[----:B------:R-:W-:-:S07]  /*2510*/  LEA.HI.X R7, R172, R15, R7, 0x1, P4 ;  /* 0x0000000fac077211 */ /* 0x000fce00020f0c07 */
[----:B------:R-:W-:Y:S05]  /*2520*/  @!P3 BRA `(.L_x_40) ;  /* 0x000000000004b947 */ /* 0x000fea0003800000 */
[----:B------:R1:W5:Y:S02]  /*2530*/  LDG.E.LTC128B.U16 R19, desc[UR36][R6.64+0x2] ;  /* 0x0000022406137981 */ /* 0x000364000c1e1520 */
.L_x_40:
[----:B------:R-:W-:Y:S05]  /*2540*/  BSYNC B1 ;  /* 0x0000000000017941 */ /* 0x000fea0003800000 */
.L_x_39:
[----:B-----5:R-:W-:Y:S01]  /*2550*/  HADD2.F32 R22, -RZ, R19.H0_H0 ;  /* 0x20000013ff167230 */ /* 0x020fe20000004100 */
[----:B------:R-:W-:Y:S01]  /*2560*/  ISETP.GT.AND P2, PT, R3, 0x8, P2 ;  /* 0x000000080300780c */ /* 0x000fe20001744270 */
[----:B------:R-:W-:-:S04]  /*2570*/  IMAD.WIDE.U32 R170, R166, R168, R170 ;  /* 0x000000a8a6aa7225 */ /* 0x000fc800078e00aa */
[----:B------:R-:W-:Y:S01]  /*2580*/  FMUL R22, R22, R155 ;  /* 0x0000009b16167220 */ /* 0x000fe20000400000 */
[----:B------:R-:W-:Y:S01]  /*2590*/  IMAD.IADD R167, R21, 0x1, R171 ;  /* 0x0000000115a77824 */ /* 0x000fe200078e02ab */
[----:B------:R-:W-:Y:S02]  /*25a0*/  IADD3 R21, P1, R164, R170, RZ ;  /* 0x000000aaa4157210 */ /* 0x000fe40007f3e0ff */
[----:B------:R-:W-:-:S03]  /*25b0*/  FFMA R22, R25, R154, R22 ;  /* 0x0000009a19167223 */ /* 0x000fc60000000016 */
[----:B------:R-:W-:Y:S01]  /*25c0*/  IMAD.X R164, R167, 0x1, R165, P1 ;  /* 0x00000001a7a47824 */ /* 0x000fe200008e06a5 */
[C---:B0-----:R-:W-:Y:S02]  /*25d0*/  LEA R24, P1, R21.reuse, R14, 0x1 ;  /* 0x0000000e15187211 */ /* 0x041fe400078208ff */
[----:B------:R-:W-:Y:S02]  /*25e0*/  F2FP.F16.F32.PACK_AB R22, RZ, R22 ;  /* 0x00000016ff16723e */ /* 0x000fe400000000ff */
[----:B------:R-:W-:-:S03]  /*25f0*/  LEA.HI.X R25, R21, R15, R164, 0x1, P1 ;  /* 0x0000000f15197211 */ /* 0x000fc600008f0ca4 */
[----:B------:R0:W-:Y:S04]  /*2600*/  @P3 STG.E.U16 desc[UR36][R4.64+0x2], R22 ;  /* 0x0000021604003986 */ /* 0x0001e8000c101524 */
[----:B------:R-:W2:Y:S01]  /*2610*/  @P2 LDG.E.LTC128B.U16 R19, desc[UR36][R24.64] ;  /* 0x0000002418132981 */ /* 0x000ea2000c1e1520 */
[----:B------:R-:W-:Y:S01]  /*2620*/  IADD3 R8, P1, P3, R8, R170, R12 ;  /* 0x000000aa08087210 */ /* 0x000fe20007b3e00c */
[----:B------:R-:W-:Y:S01]  /*2630*/  BSSY B1, `(.L_x_41) ;  /* 0x0000011000017945 */ /* 0x000fe20003800000 */
[C---:B------:R-:W-:Y:S02]  /*2640*/  SHF.L.U64.HI R11, R10.reuse, 0x4, R11 ;  /* 0x000000040a0b7819 */ /* 0x040fe4000001020b */
[----:B------:R-:W-:Y:S02]  /*2650*/  IADD3.X R9, R9, R167, R13, P1, P3 ;  /* 0x000000a709097210 */ /* 0x000fe40000fe640d */
[----:B------:R-:W-:-:S02]  /*2660*/  LEA R10, P1, R10, R4, 0x4 ;  /* 0x000000040a0a7211 */ /* 0x000fc400078220ff */
[----:B------:R-:W-:Y:S01]  /*2670*/  ISETP.GT.AND P0, PT, R3, 0x8, P0 ;  /* 0x000000080300780c */ /* 0x000fe20000704270 */
[----:B------:R-:W-:-:S04]  /*2680*/  IMAD.WIDE.U32 R20, R2, R20, R8 ;  /* 0x0000001402147225 */ /* 0x000fc800078e0008 */
[----:B------:R-:W-:Y:S01]  /*2690*/  IMAD.X R11, R11, 0x1, R5, P1 ;  /* 0x000000010b0b7824 */ /* 0x000fe200008e0605 */
[----:B------:R-:W-:Y:S01]  /*26a0*/  LEA R8, P3, R20, R14, 0x1 ;  /* 0x0000000e14087211 */ /* 0x000fe200078608ff */
[----:B------:R-:W-:-:S05]  /*26b0*/  IMAD.IADD R2, R177, 0x1, R21 ;  /* 0x00000001b1027824 */ /* 0x000fca00078e0215 */
[----:B------:R-:W-:Y:S01]  /*26c0*/  LEA.HI.X R9, R20, R15, R2, 0x1, P3 ;  /* 0x0000000f14097211 */ /* 0x000fe200018f0c02 */
[----:B--2---:R-:W-:-:S05]  /*26d0*/  HADD2.F32 R12, -RZ, R19.H0_H0 ;  /* 0x20000013ff0c7230 */ /* 0x004fca0000004100 */
[----:B------:R-:W-:-:S04]  /*26e0*/  FMUL R13, R12, R155 ;  /* 0x0000009b0c0d7220 */ /* 0x000fc80000400000 */
[----:B------:R-:W-:-:S05]  /*26f0*/  FFMA R13, R26, R154, R13 ;  /* 0x0000009a1a0d7223 */ /* 0x000fca000000000d */
[----:B------:R-:W-:-:S05]  /*2700*/  F2FP.F16.F32.PACK_AB R13, RZ, R13 ;  /* 0x0000000dff0d723e */ /* 0x000fca00000000ff */
[----:B------:R0:W-:Y:S01]  /*2710*/  @P2 STG.E.U16 desc[UR36][R10.64], R13 ;  /* 0x0000000d0a002986 */ /* 0x0001e2000c101524 */
[----:B------:R-:W-:Y:S05]  /*2720*/  @!P0 BRA `(.L_x_42) ;  /* 0x0000000000048947 */ /* 0x000fea0003800000 */
[----:B------:R2:W5:Y:S02]  /*2730*/  LDG.E.LTC128B.U16 R19, desc[UR36][R8.64+0x2] ;  /* 0x0000022408137981 */ /* 0x000564000c1e1520 */
.L_x_42:
[----:B------:R-:W-:Y:S05]  /*2740*/  BSYNC B1 ;  /* 0x0000000000017941 */ /* 0x000fea0003800000 */
.L_x_41:
[----:B-----5:R-:W-:Y:S01]  /*2750*/  HADD2.F32 R2, -RZ, R19.H0_H0 ;  /* 0x20000013ff027230 */ /* 0x020fe20000004100 */
[----:B------:R-:W-:Y:S01]  /*2760*/  ISETP.GT.AND P1, PT, R0, 0x8, PT ;  /* 0x000000080000780c */ /* 0x000fe20003f24270 */
[----:B------:R-:W-:Y:S03]  /*2770*/  BSSY B1, `(.L_x_43) ;  /* 0x0000008000017945 */ /* 0x000fe60003800000 */
[----:B------:R-:W-:Y:S01]  /*2780*/  FMUL R2, R2, R155 ;  /* 0x0000009b02027220 */ /* 0x000fe20000400000 */
[----:B------:R-:W-:-:S03]  /*2790*/  ISETP.GT.AND P2, PT, R3, RZ, P1 ;  /* 0x000000ff0300720c */ /* 0x000fc60000f44270 */
[----:B------:R-:W-:-:S05]  /*27a0*/  FFMA R2, R27, R154, R2 ;  /* 0x0000009a1b027223 */ /* 0x000fca0000000002 */
[----:B------:R-:W-:-:S05]  /*27b0*/  F2FP.F16.F32.PACK_AB R2, RZ, R2 ;  /* 0x00000002ff02723e */ /* 0x000fca00000000ff */
[----:B------:R3:W-:Y:S01]  /*27c0*/  @P0 STG.E.U16 desc[UR36][R10.64+0x2], R2 ;  /* 0x000002020a000986 */ /* 0x0007e2000c101524 */
[----:B------:R-:W-:Y:S05]  /*27d0*/  @!P2 BRA `(.L_x_44) ;  /* 0x000000000004a947 */ /* 0x000fea0003800000 */
[----:B------:R4:W5:Y:S02]  /*27e0*/  LDG.E.LTC128B.U16 R19, desc[UR36][R6.64+0x10] ;  /* 0x0000102406137981 */ /* 0x000964000c1e1520 */
.L_x_44:
[----:B------:R-:W-:Y:S05]  /*27f0*/  BSYNC B1 ;  /* 0x0000000000017941 */ /* 0x000fea0003800000 */
.L_x_43:
[----:B---3-5:R-:W-:Y:S01]  /*2800*/  HADD2.F32 R2, -RZ, R19.H0_H0 ;  /* 0x20000013ff027230 */ /* 0x028fe20000004100 */
[----:B------:R-:W-:Y:S01]  /*2810*/  ISETP.GT.AND P0, PT, R0, 0x9, PT ;  /* 0x000000090000780c */ /* 0x000fe20003f04270 */
[----:B------:R-:W-:Y:S03]  /*2820*/  BSSY B1, `(.L_x_45) ;  /* 0x0000008000017945 */ /* 0x000fe60003800000 */
[----:B0-----:R-:W-:Y:S01]  /*2830*/  FMUL R13, R2, R155 ;  /* 0x0000009b020d7220 */ /* 0x001fe20000400000 */
[----:B------:R-:W-:-:S03]  /*2840*/  ISETP.GT.AND P3, PT, R3, RZ, P0 ;  /* 0x000000ff0300720c */ /* 0x000fc60000764270 */
[----:B------:R-:W-:-:S05]  /*2850*/  FFMA R13, R28, R154, R13 ;  /* 0x0000009a1c0d7223 */ /* 0x000fca000000000d */
[----:B------:R-:W-:-:S05]  /*2860*/  F2FP.F16.F32.PACK_AB R13, RZ, R13 ;  /* 0x0000000dff0d723e */ /* 0x000fca00000000ff */
[----:B------:R0:W-:Y:S01]  /*2870*/  @P2 STG.E.U16 desc[UR36][R4.64+0x10], R13 ;  /* 0x0000100d04002986 */ /* 0x0001e2000c101524 */
[----:B------:R-:W-:Y:S05]  /*2880*/  @!P3 BRA `(.L_x_46) ;  /* 0x000000000004b947 */ /* 0x000fea0003800000 */
[----:B------:R3:W5:Y:S02]  /*2890*/  LDG.E.LTC128B.U16 R19, desc[UR36][R6.64+0x12] ;  /* 0x0000122406137981 */ /* 0x000764000c1e1520 */
.L_x_46:
[----:B------:R-:W-:Y:S05]  /*28a0*/  BSYNC B1 ;  /* 0x0000000000017941 */ /* 0x000fea0003800000 */
.L_x_45:
[----:B-----5:R-:W-:Y:S01]  /*28b0*/  HADD2.F32 R2, -RZ, R19.H0_H0 ;  /* 0x20000013ff027230 */ /* 0x020fe20000004100 */
[----:B------:R-:W-:Y:S01]  /*28c0*/  ISETP.GT.AND P1, PT, R3, 0x8, P1 ;  /* 0x000000080300780c */ /* 0x000fe20000f24270 */
[----:B------:R-:W-:Y:S03]  /*28d0*/  BSSY B1, `(.L_x_47) ;  /* 0x0000007000017945 */ /* 0x000fe60003800000 */
[----:B------:R-:W-:-:S04]  /*28e0*/  FMUL R2, R2, R155 ;  /* 0x0000009b02027220 */ /* 0x000fc80000400000 */
[----:B------:R-:W-:-:S05]  /*28f0*/  FFMA R2, R29, R154, R2 ;  /* 0x0000009a1d027223 */ /* 0x000fca0000000002 */
[----:B------:R-:W-:-:S05]  /*2900*/  F2FP.F16.F32.PACK_AB R2, RZ, R2 ;  /* 0x00000002ff02723e */ /* 0x000fca00000000ff */
[----:B------:R0:W-:Y:S01]  /*2910*/  @P3 STG.E.U16 desc[UR36][R4.64+0x12], R2 ;  /* 0x0000120204003986 */ /* 0x0001e2000c101524 */
[----:B------:R-:W-:Y:S05]  /*2920*/  @!P1 BRA `(.L_x_48) ;  /* 0x0000000000049947 */ /* 0x000fea0003800000 */
[----:B------:R0:W5:Y:S02]  /*2930*/  LDG.E.LTC128B.U16 R19, desc[UR36][R8.64+0x10] ;  /* 0x0000102408137981 */ /* 0x000164000c1e1520 */
.L_x_48:
[----:B------:R-:W-:Y:S05]  /*2940*/  BSYNC B1 ;  /* 0x0000000000017941 */ /* 0x000fea0003800000 */
.L_x_47:
[----:B0----5:R-:W-:Y:S01]  /*2950*/  HADD2.F32 R2, -RZ, R19.H0_H0 ;  /* 0x20000013ff027230 */ /* 0x021fe20000004100 */
        /* <DEDUP_REMOVED lines=8> */
.L_x_50:
[----:B------:R-:W-:Y:S05]  /*29e0*/  BSYNC B1 ;  /* 0x0000000000017941 */ /* 0x000fea0003800000 */
.L_x_49:
        /* <DEDUP_REMOVED lines=10> */
.L_x_52:
[----:B------:R-:W-:Y:S05]  /*2a90*/  BSYNC B1 ;  /* 0x0000000000017941 */ /* 0x000fea0003800000 */
.L_x_51:
[----:B0----5:R-:W-:Y:S01]  /*2aa0*/  HADD2.F32 R2, -RZ, R19.H0_H0 ;  /* 0x20000013ff027230 */ /* 0x021fe20000004100 */
        /* <DEDUP_REMOVED lines=9> */
.L_x_54:
[----:B------:R-:W-:Y:S05]  /*2b40*/  BSYNC B1 ;  /* 0x0000000000017941 */ /* 0x000fea0003800000 */
.L_x_53:
        /* <DEDUP_REMOVED lines=9> */
.L_x_56:
[----:B------:R-:W-:Y:S05]  /*2be0*/  BSYNC B1 ;  /* 0x0000000000017941 */ /* 0x000fea0003800000 */
.L_x_55:
        /* <DEDUP_REMOVED lines=9> */
.L_x_58:
[----:B------:R-:W-:Y:S05]  /*2c80*/  BSYNC B1 ;  /* 0x0000000000017941 */ /* 0x000fea0003800000 */
.L_x_57:
        /* <DEDUP_REMOVED lines=10> */
.L_x_60:
[----:B------:R-:W-:Y:S05]  /*2d30*/  BSYNC B1 ;  /* 0x0000000000017941 */ /* 0x000fea0003800000 */
.L_x_59:
        /* <DEDUP_REMOVED lines=10> */
.L_x_62:
[----:B------:R-:W-:Y:S05]  /*2de0*/  BSYNC B1 ;  /* 0x0000000000017941 */ /* 0x000fea0003800000 */
.L_x_61:
        /* <DEDUP_REMOVED lines=9> */
.L_x_64:
[----:B------:R-:W-:Y:S05]  /*2e80*/  BSYNC B1 ;  /* 0x0000000000017941 */ /* 0x000fea0003800000 */
.L_x_63:
        /* <DEDUP_REMOVED lines=9> */
.L_x_66:
[----:B------:R-:W-:Y:S05]  /*2f20*/  BSYNC B1 ;  /* 0x0000000000017941 */ /* 0x000fea0003800000 */
.L_x_65:
        /* <DEDUP_REMOVED lines=10> */
.L_x_68:
[----:B------:R-:W-:Y:S05]  /*2fd0*/  BSYNC B1 ;  /* 0x0000000000017941 */ /* 0x000fea0003800000 */
.L_x_67:
        /* <DEDUP_REMOVED lines=10> */
.L_x_70:
[----:B------:R-:W-:Y:S05]  /*3080*/  BSYNC B1 ;  /* 0x0000000000017941 */ /* 0x000fea0003800000 */
.L_x_69:
        /* <DEDUP_REMOVED lines=9> */
.L_x_72:
[----:B------:R-:W-:Y:S05]  /*3120*/  BSYNC B1 ;  /* 0x0000000000017941 */ /* 0x000fea0003800000 */
.L_x_71:
        /* <DEDUP_REMOVED lines=9> */
.L_x_74:
[----:B------:R-:W-:Y:S05]  /*31c0*/  BSYNC B1 ;  /* 0x0000000000017941 */ /* 0x000fea0003800000 */
.L_x_73:
        /* <DEDUP_REMOVED lines=10> */
.L_x_76:
[----:B------:R-:W-:Y:S05]  /*3270*/  BSYNC B1 ;  /* 0x0000000000017941 */ /* 0x000fea0003800000 */
.L_x_75:
        /* <DEDUP_REMOVED lines=10> */
.L_x_78:
[----:B------:R-:W-:Y:S05]  /*3320*/  BSYNC B1 ;  /* 0x0000000000017941 */ /* 0x000fea0003800000 */
.L_x_77:
        /* <DEDUP_REMOVED lines=9> */
.L_x_80:
[----:B------:R-:W-:Y:S05]  /*33c0*/  BSYNC B1 ;  /* 0x0000000000017941 */ /* 0x000fea0003800000 */
.L_x_79:
        /* <DEDUP_REMOVED lines=9> */
.L_x_82:
[----:B------:R-:W-:Y:S05]  /*3460*/  BSYNC B1 ;  /* 0x0000000000017941 */ /* 0x000fea0003800000 */
.L_x_81:
        /* <DEDUP_REMOVED lines=10> */
.L_x_84:
[----:B------:R-:W-:Y:S05]  /*3510*/  BSYNC B1 ;  /* 0x0000000000017941 */ /* 0x000fea0003800000 */
.L_x_83:
        /* <DEDUP_REMOVED lines=10> */
.L_x_86:
[----:B------:R-:W-:Y:S05]  /*35c0*/  BSYNC B1 ;  /* 0x0000000000017941 */ /* 0x000fea0003800000 */
.L_x_85:
        /* <DEDUP_REMOVED lines=9> */
.L_x_88:
[----:B------:R-:W-:Y:S05]  /*3660*/  BSYNC B1 ;  /* 0x0000000000017941 */ /* 0x000fea0003800000 */
.L_x_87:
        /* <DEDUP_REMOVED lines=9> */
.L_x_90:
[----:B------:R-:W-:Y:S05]  /*3700*/  BSYNC B1 ;  /* 0x0000000000017941 */ /* 0x000fea0003800000 */
.L_x_89:
        /* <DEDUP_REMOVED lines=10> */
.L_x_92:
[----:B------:R-:W-:Y:S05]  /*37b0*/  BSYNC B1 ;  /* 0x0000000000017941 */ /* 0x000fea0003800000 */
.L_x_91:
        /* <DEDUP_REMOVED lines=10> */
.L_x_94:
[----:B------:R-:W-:Y:S05]  /*3860*/  BSYNC B1 ;  /* 0x0000000000017941 */ /* 0x000fea0003800000 */
.L_x_93:
        /* <DEDUP_REMOVED lines=9> */
.L_x_96:
[----:B------:R-:W-:Y:S05]  /*3900*/  BSYNC B1 ;  /* 0x0000000000017941 */ /* 0x000fea0003800000 */
.L_x_95:
        /* <DEDUP_REMOVED lines=9> */
.L_x_98:
[----:B------:R-:W-:Y:S05]  /*39a0*/  BSYNC B1 ;  /* 0x0000000000017941 */ /* 0x000fea0003800000 */
.L_x_97:
        /* <DEDUP_REMOVED lines=10> */
.L_x_100:
[----:B------:R-:W-:Y:S05]  /*3a50*/  BSYNC B1 ;  /* 0x0000000000017941 */ /* 0x000fea0003800000 */
.L_x_99:
        /* <DEDUP_REMOVED lines=10> */
.L_x_102:
[----:B------:R-:W-:Y:S05]  /*3b00*/  BSYNC B1 ;  /* 0x0000000000017941 */ /* 0x000fea0003800000 */
.L_x_101:
        /* <DEDUP_REMOVED lines=9> */
.L_x_104:
[----:B------:R-:W-:Y:S05]  /*3ba0*/  BSYNC B1 ;  /* 0x0000000000017941 */ /* 0x000fea0003800000 */
.L_x_103:
        /* <DEDUP_REMOVED lines=9> */
.L_x_106:
[----:B------:R-:W-:Y:S05]  /*3c40*/  BSYNC B1 ;  /* 0x0000000000017941 */ /* 0x000fea0003800000 */
.L_x_105:
        /* <DEDUP_REMOVED lines=10> */
.L_x_108:
[----:B------:R-:W-:Y:S05]  /*3cf0*/  BSYNC B1 ;  /* 0x0000000000017941 */ /* 0x000fea0003800000 */
.L_x_107:
        /* <DEDUP_REMOVED lines=10> */
.L_x_110:
[----:B------:R-:W-:Y:S05]  /*3da0*/  BSYNC B1 ;  /* 0x0000000000017941 */ /* 0x000fea0003800000 */
.L_x_109:
        /* <DEDUP_REMOVED lines=9> */
.L_x_112:
[----:B------:R-:W-:Y:S05]  /*3e40*/  BSYNC B1 ;  /* 0x0000000000017941 */ /* 0x000fea0003800000 */
.L_x_111:
        /* <DEDUP_REMOVED lines=9> */
.L_x_114:
[----:B------:R-:W-:Y:S05]  /*3ee0*/  BSYNC B1 ;  /* 0x0000000000017941 */ /* 0x000fea0003800000 */
.L_x_113:
        /* <DEDUP_REMOVED lines=10> */
.L_x_116:
[----:B------:R-:W-:Y:S05]  /*3f90*/  BSYNC B1 ;  /* 0x0000000000017941 */ /* 0x000fea0003800000 */
.L_x_115:
        /* <DEDUP_REMOVED lines=10> */
.L_x_118:
[----:B------:R-:W-:Y:S05]  /*4040*/  BSYNC B1 ;  /* 0x0000000000017941 */ /* 0x000fea0003800000 */
.L_x_117:
        /* <DEDUP_REMOVED lines=9> */
.L_x_120:
[----:B------:R-:W-:Y:S05]  /*40e0*/  BSYNC B1 ;  /* 0x0000000000017941 */ /* 0x000fea0003800000 */
.L_x_119:
        /* <DEDUP_REMOVED lines=9> */
.L_x_122:
[----:B------:R-:W-:Y:S05]  /*4180*/  BSYNC B1 ;  /* 0x0000000000017941 */ /* 0x000fea0003800000 */
.L_x_121:
        /* <DEDUP_REMOVED lines=10> */
.L_x_124:
[----:B------:R-:W-:Y:S05]  /*4230*/  BSYNC B1 ;  /* 0x0000000000017941 */ /* 0x000fea0003800000 */
.L_x_123:
        /* <DEDUP_REMOVED lines=10> */
.L_x_126:
[----:B------:R-:W-:Y:S05]  /*42e0*/  BSYNC B1 ;  /* 0x0000000000017941 */ /* 0x000fea0003800000 */
.L_x_125:
        /* <DEDUP_REMOVED lines=9> */
.L_x_128:
[----:B------:R-:W-:Y:S05]  /*4380*/  BSYNC B1 ;  /* 0x0000000000017941 */ /* 0x000fea0003800000 */
.L_x_127:
        /* <DEDUP_REMOVED lines=9> */
.L_x_130:
[----:B------:R-:W-:Y:S05]  /*4420*/  BSYNC B1 ;  /* 0x0000000000017941 */ /* 0x000fea0003800000 */
.L_x_129:
        /* <DEDUP_REMOVED lines=10> */
.L_x_132:
[----:B------:R-:W-:Y:S05]  /*44d0*/  BSYNC B1 ;  /* 0x0000000000017941 */ /* 0x000fea0003800000 */
.L_x_131:
        /* <DEDUP_REMOVED lines=10> */
.L_x_134:
[----:B------:R-:W-:Y:S05]  /*4580*/  BSYNC B1 ;  /* 0x0000000000017941 */ /* 0x000fea0003800000 */
.L_x_133:
        /* <DEDUP_REMOVED lines=9> */
.L_x_136:
[----:B------:R-:W-:Y:S05]  /*4620*/  BSYNC B1 ;  /* 0x0000000000017941 */ /* 0x000fea0003800000 */
.L_x_135:
        /* <DEDUP_REMOVED lines=9> */
.L_x_138:
[----:B------:R-:W-:Y:S05]  /*46c0*/  BSYNC B1 ;  /* 0x0000000000017941 */ /* 0x000fea0003800000 */
.L_x_137:
        /* <DEDUP_REMOVED lines=10> */
.L_x_140:
[----:B------:R-:W-:Y:S05]  /*4770*/  BSYNC B1 ;  /* 0x0000000000017941 */ /* 0x000fea0003800000 */
.L_x_139:
        /* <DEDUP_REMOVED lines=10> */
.L_x_142:
[----:B------:R-:W-:Y:S05]  /*4820*/  BSYNC B1 ;  /* 0x0000000000017941 */ /* 0x000fea0003800000 */
.L_x_141:
        /* <DEDUP_REMOVED lines=9> */
.L_x_144:
[----:B------:R-:W-:Y:S05]  /*48c0*/  BSYNC B1 ;  /* 0x0000000000017941 */ /* 0x000fea0003800000 */
.L_x_143:
        /* <DEDUP_REMOVED lines=9> */
.L_x_146:
[----:B------:R-:W-:Y:S05]  /*4960*/  BSYNC B1 ;  /* 0x0000000000017941 */ /* 0x000fea0003800000 */
.L_x_145:
        /* <DEDUP_REMOVED lines=10> */
.L_x_148:
[----:B------:R-:W-:Y:S05]  /*4a10*/  BSYNC B1 ;  /* 0x0000000000017941 */ /* 0x000fea0003800000 */
.L_x_147:
        /* <DEDUP_REMOVED lines=10> */
.L_x_150:
[----:B------:R-:W-:Y:S05]  /*4ac0*/  BSYNC B1 ;  /* 0x0000000000017941 */ /* 0x000fea0003800000 */
.L_x_149:
        /* <DEDUP_REMOVED lines=9> */
.L_x_152:
[----:B------:R-:W-:Y:S05]  /*4b60*/  BSYNC B1 ;  /* 0x0000000000017941 */ /* 0x000fea0003800000 */
.L_x_151:
        /* <DEDUP_REMOVED lines=9> */
.L_x_154:
[----:B------:R-:W-:Y:S05]  /*4c00*/  BSYNC B1 ;  /* 0x0000000000017941 */ /* 0x000fea0003800000 */
.L_x_153:
        /* <DEDUP_REMOVED lines=10> */
.L_x_156:
[----:B------:R-:W-:Y:S05]  /*4cb0*/  BSYNC B1 ;  /* 0x0000000000017941 */ /* 0x000fea0003800000 */
.L_x_155:
        /* <DEDUP_REMOVED lines=10> */
.L_x_158:
[----:B------:R-:W-:Y:S05]  /*4d60*/  BSYNC B1 ;  /* 0x0000000000017941 */ /* 0x000fea0003800000 */
.L_x_157:
        /* <DEDUP_REMOVED lines=9> */
.L_x_160:
[----:B------:R-:W-:Y:S05]  /*4e00*/  BSYNC B1 ;  /* 0x0000000000017941 */ /* 0x000fea0003800000 */
.L_x_159:
        /* <DEDUP_REMOVED lines=9> */
.L_x_162:
[----:B------:R-:W-:Y:S05]  /*4ea0*/  BSYNC B1 ;  /* 0x0000000000017941 */ /* 0x000fea0003800000 */
.L_x_161:
        /* <DEDUP_REMOVED lines=10> */
.L_x_164:
[----:B------:R-:W-:Y:S05]  /*4f50*/  BSYNC B1 ;  /* 0x0000000000017941 */ /* 0x000fea0003800000 */
.L_x_163:
        /* <DEDUP_REMOVED lines=10> */
.L_x_166:
[----:B------:R-:W-:Y:S05]  /*5000*/  BSYNC B1 ;  /* 0x0000000000017941 */ /* 0x000fea0003800000 */
.L_x_165:
        /* <DEDUP_REMOVED lines=9> */
.L_x_168:
[----:B------:R-:W-:Y:S05]  /*50a0*/  BSYNC B1 ;  /* 0x0000000000017941 */ /* 0x000fea0003800000 */
.L_x_167:
        /* <DEDUP_REMOVED lines=9> */
.L_x_170:
[----:B------:R-:W-:Y:S05]  /*5140*/  BSYNC B1 ;  /* 0x0000000000017941 */ /* 0x000fea0003800000 */
.L_x_169:
        /* <DEDUP_REMOVED lines=10> */
.L_x_172:
[----:B------:R-:W-:Y:S05]  /*51f0*/  BSYNC B1 ;  /* 0x0000000000017941 */ /* 0x000fea0003800000 */
.L_x_171:
        /* <DEDUP_REMOVED lines=10> */
.L_x_174:
[----:B------:R-:W-:Y:S05]  /*52a0*/  BSYNC B1 ;  /* 0x0000000000017941 */ /* 0x000fea0003800000 */
.L_x_173:
        /* <DEDUP_REMOVED lines=9> */
.L_x_176:
[----:B------:R-:W-:Y:S05]  /*5340*/  BSYNC B1 ;  /* 0x0000000000017941 */ /* 0x000fea0003800000 */
.L_x_175:
        /* <DEDUP_REMOVED lines=9> */
.L_x_178:
[----:B------:R-:W-:Y:S05]  /*53e0*/  BSYNC B1 ;  /* 0x0000000000017941 */ /* 0x000fea0003800000 */
.L_x_177:
        /* <DEDUP_REMOVED lines=10> */
.L_x_180:
[----:B------:R-:W-:Y:S05]  /*5490*/  BSYNC B1 ;  /* 0x0000000000017941 */ /* 0x000fea0003800000 */
.L_x_179:
        /* <DEDUP_REMOVED lines=10> */
.L_x_182:
[----:B------:R-:W-:Y:S05]  /*5540*/  BSYNC B1 ;  /* 0x0000000000017941 */ /* 0x000fea0003800000 */
.L_x_181:
        /* <DEDUP_REMOVED lines=9> */
.L_x_184:
[----:B------:R-:W-:Y:S05]  /*55e0*/  BSYNC B1 ;  /* 0x0000000000017941 */ /* 0x000fea0003800000 */
.L_x_183:
        /* <DEDUP_REMOVED lines=9> */
.L_x_186:
[----:B------:R-:W-:Y:S05]  /*5680*/  BSYNC B1 ;  /* 0x0000000000017941 */ /* 0x000fea0003800000 */
.L_x_185:
        /* <DEDUP_REMOVED lines=10> */
.L_x_188:
[----:B------:R-:W-:Y:S05]  /*5730*/  BSYNC B1 ;  /* 0x0000000000017941 */ /* 0x000fea0003800000 */
.L_x_187:
        /* <DEDUP_REMOVED lines=10> */
.L_x_190:
[----:B------:R-:W-:Y:S05]  /*57e0*/  BSYNC B1 ;  /* 0x0000000000017941 */ /* 0x000fea0003800000 */
.L_x_189:
        /* <DEDUP_REMOVED lines=9> */
.L_x_192:
[----:B------:R-:W-:Y:S05]  /*5880*/  BSYNC B1 ;  /* 0x0000000000017941 */ /* 0x000fea0003800000 */
.L_x_191:
        /* <DEDUP_REMOVED lines=9> */
.L_x_194:
[----:B------:R-:W-:Y:S05]  /*5920*/  BSYNC B1 ;  /* 0x0000000000017941 */ /* 0x000fea0003800000 */
.L_x_193:
        /* <DEDUP_REMOVED lines=10> */
.L_x_196:
[----:B------:R-:W-:Y:S05]  /*59d0*/  BSYNC B1 ;  /* 0x0000000000017941 */ /* 0x000fea0003800000 */
.L_x_195:
        /* <DEDUP_REMOVED lines=10> */
.L_x_198:
[----:B------:R-:W-:Y:S05]  /*5a80*/  BSYNC B1 ;  /* 0x0000000000017941 */ /* 0x000fea0003800000 */
.L_x_197:
        /* <DEDUP_REMOVED lines=9> */
.L_x_200:
[----:B------:R-:W-:Y:S05]  /*5b20*/  BSYNC B1 ;  /* 0x0000000000017941 */ /* 0x000fea0003800000 */
.L_x_199:
        /* <DEDUP_REMOVED lines=9> */
.L_x_202:
[----:B------:R-:W-:Y:S05]  /*5bc0*/  BSYNC B1 ;  /* 0x0000000000017941 */ /* 0x000fea0003800000 */
.L_x_201:
        /* <DEDUP_REMOVED lines=10> */
.L_x_204:
[----:B------:R-:W-:Y:S05]  /*5c70*/  BSYNC B1 ;  /* 0x0000000000017941 */ /* 0x000fea0003800000 */
.L_x_203:
        /* <DEDUP_REMOVED lines=10> */
.L_x_206:
[----:B------:R-:W-:Y:S05]  /*5d20*/  BSYNC B1 ;  /* 0x0000000000017941 */ /* 0x000fea0003800000 */
.L_x_205:
        /* <DEDUP_REMOVED lines=9> */
.L_x_208:
[----:B------:R-:W-:Y:S05]  /*5dc0*/  BSYNC B1 ;  /* 0x0000000000017941 */ /* 0x000fea0003800000 */
.L_x_207:
        /* <DEDUP_REMOVED lines=9> */
.L_x_210:
[----:B------:R-:W-:Y:S05]  /*5e60*/  BSYNC B1 ;  /* 0x0000000000017941 */ /* 0x000fea0003800000 */
.L_x_209:
        /* <DEDUP_REMOVED lines=10> */
.L_x_212:
[----:B------:R-:W-:Y:S05]  /*5f10*/  BSYNC B1 ;  /* 0x0000000000017941 */ /* 0x000fea0003800000 */
.L_x_211:
        /* <DEDUP_REMOVED lines=10> */
.L_x_214:
[----:B------:R-:W-:Y:S05]  /*5fc0*/  BSYNC B1 ;  /* 0x0000000000017941 */ /* 0x000fea0003800000 */
.L_x_213:
        /* <DEDUP_REMOVED lines=9> */
.L_x_216:
[----:B------:R-:W-:Y:S05]  /*6060*/  BSYNC B1 ;  /* 0x0000000000017941 */ /* 0x000fea0003800000 */
.L_x_215:
        /* <DEDUP_REMOVED lines=9> */
.L_x_218:
[----:B------:R-:W-:Y:S05]  /*6100*/  BSYNC B1 ;  /* 0x0000000000017941 */ /* 0x000fea0003800000 */
.L_x_217:
        /* <DEDUP_REMOVED lines=10> */
.L_x_220:
[----:B------:R-:W-:Y:S05]  /*61b0*/  BSYNC B1 ;  /* 0x0000000000017941 */ /* 0x000fea0003800000 */
.L_x_219:
        /* <DEDUP_REMOVED lines=10> */
.L_x_222:
[----:B------:R-:W-:Y:S05]  /*6260*/  BSYNC B1 ;  /* 0x0000000000017941 */ /* 0x000fea0003800000 */
.L_x_221:
        /* <DEDUP_REMOVED lines=9> */
.L_x_224:
[----:B------:R-:W-:Y:S05]  /*6300*/  BSYNC B1 ;  /* 0x0000000000017941 */ /* 0x000fea0003800000 */
.L_x_223:
        /* <DEDUP_REMOVED lines=9> */
.L_x_226:
[----:B------:R-:W-:Y:S05]  /*63a0*/  BSYNC B1 ;  /* 0x0000000000017941 */ /* 0x000fea0003800000 */
.L_x_225:
        /* <DEDUP_REMOVED lines=10> */
.L_x_228:
[----:B------:R-:W-:Y:S05]  /*6450*/  BSYNC B1 ;  /* 0x0000000000017941 */ /* 0x000fea0003800000 */
.L_x_227:
        /* <DEDUP_REMOVED lines=10> */
.L_x_230:
[----:B------:R-:W-:Y:S05]  /*6500*/  BSYNC B1 ;  /* 0x0000000000017941 */ /* 0x000fea0003800000 */
.L_x_229:
        /* <DEDUP_REMOVED lines=9> */
.L_x_232:
[----:B------:R-:W-:Y:S05]  /*65a0*/  BSYNC B1 ;  /* 0x0000000000017941 */ /* 0x000fea0003800000 */
.L_x_231:
        /* <DEDUP_REMOVED lines=9> */
.L_x_234:
[----:B------:R-:W-:Y:S05]  /*6640*/  BSYNC B1 ;  /* 0x0000000000017941 */ /* 0x000fea0003800000 */
.L_x_233:
        /* <DEDUP_REMOVED lines=10> */
.L_x_236:
[----:B------:R-:W-:Y:S05]  /*66f0*/  BSYNC B1 ;  /* 0x0000000000017941 */ /* 0x000fea0003800000 */
.L_x_235:
        /* <DEDUP_REMOVED lines=10> */
.L_x_238:
[----:B------:R-:W-:Y:S05]  /*67a0*/  BSYNC B1 ;  /* 0x0000000000017941 */ /* 0x000fea0003800000 */
.L_x_237:
        /* <DEDUP_REMOVED lines=9> */
.L_x_240:
[----:B------:R-:W-:Y:S05]  /*6840*/  BSYNC B1 ;  /* 0x0000000000017941 */ /* 0x000fea0003800000 */
.L_x_239:
        /* <DEDUP_REMOVED lines=9> */
.L_x_242:
[----:B------:R-:W-:Y:S05]  /*68e0*/  BSYNC B1 ;  /* 0x0000000000017941 */ /* 0x000fea0003800000 */
.L_x_241:
        /* <DEDUP_REMOVED lines=10> */
.L_x_244:
[----:B------:R-:W-:Y:S05]  /*6990*/  BSYNC B1 ;  /* 0x0000000000017941 */ /* 0x000fea0003800000 */
.L_x_243:
        /* <DEDUP_REMOVED lines=10> */
.L_x_246:
[----:B------:R-:W-:Y:S05]  /*6a40*/  BSYNC B1 ;  /* 0x0000000000017941 */ /* 0x000fea0003800000 */
.L_x_245:
        /* <DEDUP_REMOVED lines=9> */
.L_x_248:
[----:B------:R-:W-:Y:S05]  /*6ae0*/  BSYNC B1 ;  /* 0x0000000000017941 */ /* 0x000fea0003800000 */
.L_x_247:
        /* <DEDUP_REMOVED lines=9> */
.L_x_250:
[----:B------:R-:W-:Y:S05]  /*6b80*/  BSYNC B1 ;  /* 0x0000000000017941 */ /* 0x000fea0003800000 */
.L_x_249:
        /* <DEDUP_REMOVED lines=10> */
.L_x_252:
[----:B------:R-:W-:Y:S05]  /*6c30*/  BSYNC B1 ;  /* 0x0000000000017941 */ /* 0x000fea0003800000 */
.L_x_251:
        /* <DEDUP_REMOVED lines=10> */
.L_x_254:
[----:B------:R-:W-:Y:S05]  /*6ce0*/  BSYNC B1 ;  /* 0x0000000000017941 */ /* 0x000fea0003800000 */
.L_x_253:
        /* <DEDUP_REMOVED lines=9> */
.L_x_256:
[----:B------:R-:W-:Y:S05]  /*6d80*/  BSYNC B1 ;  /* 0x0000000000017941 */ /* 0x000fea0003800000 */
.L_x_255:
        /* <DEDUP_REMOVED lines=9> */
.L_x_258:
[----:B------:R-:W-:Y:S05]  /*6e20*/  BSYNC B1 ;  /* 0x0000000000017941 */ /* 0x000fea0003800000 */
.L_x_257:
        /* <DEDUP_REMOVED lines=10> */
.L_x_260:
[----:B------:R-:W-:Y:S05]  /*6ed0*/  BSYNC B1 ;  /* 0x0000000000017941 */ /* 0x000fea0003800000 */
.L_x_259:
        /* <DEDUP_REMOVED lines=10> */
.L_x_262:
[----:B------:R-:W-:Y:S05]  /*6f80*/  BSYNC B1 ;  /* 0x0000000000017941 */ /* 0x000fea0003800000 */
.L_x_261:
        /* <DEDUP_REMOVED lines=9> */
.L_x_264:
[----:B------:R-:W-:Y:S05]  /*7020*/  BSYNC B1 ;  /* 0x0000000000017941 */ /* 0x000fea0003800000 */
.L_x_263:
        /* <DEDUP_REMOVED lines=9> */
.L_x_266:
[----:B------:R-:W-:Y:S05]  /*70c0*/  BSYNC B1 ;  /* 0x0000000000017941 */ /* 0x000fea0003800000 */
.L_x_265:
        /* <DEDUP_REMOVED lines=10> */
.L_x_268:
[----:B------:R-:W-:Y:S05]  /*7170*/  BSYNC B1 ;  /* 0x0000000000017941 */ /* 0x000fea0003800000 */
.L_x_267:
        /* <DEDUP_REMOVED lines=10> */
.L_x_270:
[----:B------:R-:W-:Y:S05]  /*7220*/  BSYNC B1 ;  /* 0x0000000000017941 */ /* 0x000fea0003800000 */
.L_x_269:
        /* <DEDUP_REMOVED lines=9> */
.L_x_272:
[----:B------:R-:W-:Y:S05]  /*72c0*/  BSYNC B1 ;  /* 0x0000000000017941 */ /* 0x000fea0003800000 */
.L_x_271:
        /* <DEDUP_REMOVED lines=9> */
.L_x_274:
[----:B------:R-:W-:Y:S05]  /*7360*/  BSYNC B1 ;  /* 0x0000000000017941 */ /* 0x000fea0003800000 */
.L_x_273:
        /* <DEDUP_REMOVED lines=10> */
.L_x_276:
[----:B------:R-:W-:Y:S05]  /*7410*/  BSYNC B1 ;  /* 0x0000000000017941 */ /* 0x000fea0003800000 */
.L_x_275:
        /* <DEDUP_REMOVED lines=10> */
.L_x_278:
[----:B------:R-:W-:Y:S05]  /*74c0*/  BSYNC B1 ;  /* 0x0000000000017941 */ /* 0x000fea0003800000 */
.L_x_277:
        /* <DEDUP_REMOVED lines=9> */
.L_x_280:
[----:B------:R-:W-:Y:S05]  /*7560*/  BSYNC B1 ;  /* 0x0000000000017941 */ /* 0x000fea0003800000 */
.L_x_279:
        /* <DEDUP_REMOVED lines=9> */
.L_x_282:
[----:B------:R-:W-:Y:S05]  /*7600*/  BSYNC B1 ;  /* 0x0000000000017941 */ /* 0x000fea0003800000 */
.L_x_281:
        /* <DEDUP_REMOVED lines=10> */
.L_x_284:
[----:B------:R-:W-:Y:S05]  /*76b0*/  BSYNC B1 ;  /* 0x0000000000017941 */ /* 0x000fea0003800000 */
.L_x_283:
        /* <DEDUP_REMOVED lines=10> */
.L_x_286:
[----:B------:R-:W-:Y:S05]  /*7760*/  BSYNC B1 ;  /* 0x0000000000017941 */ /* 0x000fea0003800000 */
.L_x_285:
        /* <DEDUP_REMOVED lines=9> */
.L_x_288:
[----:B------:R-:W-:Y:S05]  /*7800*/  BSYNC B1 ;  /* 0x0000000000017941 */ /* 0x000fea0003800000 */
.L_x_287:
[----:B0----5:R-:W-:Y:S01]  /*7810*/  HADD2.F32 R0, -RZ, R19.H0_H0 ;  /* 0x20000013ff007230 */ /* 0x021fe20000004100 */
[----:B------:R-:W-:Y:S01]  /*7820*/  ISETP.GT.AND P0, PT, R3, 0x8, P0 ;  /* 0x000000080300780c */ /* 0x000fe20000704270 */
[----:B------:R-:W-:Y:S01]  /*7830*/  @P1 IMAD.MOV.U32 R4, RZ, RZ, R10 ;  /* 0x000000ffff041224 */ /* 0x000fe200078e000a */
[----:B------:R-:W-:Y:S02]  /*7840*/  BSSY B1, `(.L_x_289) ;  /* 0x0000009000017945 */ /* 0x000fe40003800000 */
[----:B------:R-:W-:-:S04]  /*7850*/  FMUL R5, R0, R155 ;  /* 0x0000009b00057220 */ /* 0x000fc80000400000 */
[----:B------:R-:W-:-:S05]  /*7860*/  FFMA R5, R150, R154, R5 ;  /* 0x0000009a96057223 */ /* 0x000fca0000000005 */
[----:B------:R-:W-:-:S04]  /*7870*/  F2FP.F16.F32.PACK_AB R5, RZ, R5 ;  /* 0x00000005ff05723e */ /* 0x000fc800000000ff */
[----:B------:R-:W-:Y:S01]  /*7880*/  PRMT R2, R5, 0x7610, R2 ;  /* 0x0000761005027816 */ /* 0x000fe20000000002 */
[----:B------:R-:W-:-:S05]  /*7890*/  @P1 IMAD.MOV.U32 R5, RZ, RZ, R11 ;  /* 0x000000ffff051224 */ /* 0x000fca00078e000b */
[----:B------:R0:W-:Y:S01]  /*78a0*/  @P1 STG.E.U16 desc[UR36][R4.64+0x1f0], R2 ;  /* 0x0001f00204001986 */ /* 0x0001e2000c101524 */
[----:B------:R-:W-:Y:S05]  /*78b0*/  @!P0 BRA `(.L_x_290) ;  /* 0x0000000000048947 */ /* 0x000fea0003800000 */
[----:B------:R0:W5:Y:S02]  /*78c0*/  LDG.E.LTC128B.U16 R19, desc[UR36][R8.64+0x1f2] ;  /* 0x0001f22408137981 */ /* 0x000164000c1e1520 */
.L_x_290:
[----:B------:R-:W-:Y:S05]  /*78d0*/  BSYNC B1 ;  /* 0x0000000000017941 */ /* 0x000fea0003800000 */
.L_x_289:
[----:B------:R-:W-:Y:S05]  /*78e0*/  @!P0 BRA `(.L_x_291) ;  /* 0x0000002400488947 */ /* 0x000fea0003800000 */
[----:B-----5:R-:W-:-:S05]  /*78f0*/  HADD2.F32 R0, -RZ, R19.H0_H0 ;  /* 0x20000013ff007230 */ /* 0x020fca0000004100 */
[----:B------:R-:W-:-:S04]  /*7900*/  FMUL R0, R0, R155 ;  /* 0x0000009b00007220 */ /* 0x000fc80000400000 */
[----:B------:R-:W-:-:S05]  /*7910*/  FFMA R0, R151, R154, R0 ;  /* 0x0000009a97007223 */ /* 0x000fca0000000000 */
[----:B------:R-:W-:-:S05]  /*7920*/  F2FP.F16.F32.PACK_AB R0, RZ, R0 ;  /* 0x00000000ff00723e */ /* 0x000fca00000000ff */
[----:B------:R0:W-:Y:S01]  /*7930*/  STG.E.U16 desc[UR36][R10.64+0x1f2], R0 ;  /* 0x0001f2000a007986 */ /* 0x0001e2000c101524 */
[----:B------:R-:W-:Y:S05]  /*7940*/  BRA `(.L_x_291) ;  /* 0x0000002400307947 */ /* 0x000fea0003800000 */
.L_x_38:
[----:B------:R-:W-:Y:S01]  /*7950*/  ISETP.GT.AND P0, PT, R0, 0x1, PT ;  /* 0x000000010000780c */ /* 0x000fe20003f04270 */
[----:B------:R-:W-:Y:S01]  /*7960*/  ULDC.64 UR4, c[0x0][0x5c0] ;  /* 0x0001700000047ab9 */ /* 0x000fe20000000a00 */
[-C--:B------:R-:W-:Y:S01]  /*7970*/  FMUL R24, R24, R154.reuse ;  /* 0x0000009a18187220 */ /* 0x080fe20000400000 */
[-C--:B------:R-:W-:Y:S01]  /*7980*/  FMUL R25, R25, R154.reuse ;  /* 0x0000009a19197220 */ /* 0x080fe20000400000 */
[----:B------:R-:W-:Y:S01]  /*7990*/  ISETP.GT.AND P3, PT, R3, RZ, P0 ;  /* 0x000000ff0300720c */ /* 0x000fe20000764270 */
[-C--:B------:R-:W-:Y:S01]  /*79a0*/  FMUL R26, R26, R154.reuse ;  /* 0x0000009a1a1a7220 */ /* 0x080fe20000400000 */
[----:B------:R-:W-:Y:S01]  /*79b0*/  LEA R4, P4, R6, UR4, 0x1 ;  /* 0x0000000406047c11 */ /* 0x000fe2000f8808ff */
[----:B------:R-:W-:Y:S01]  /*79c0*/  FMUL R27, R27, R154 ;  /* 0x0000009a1b1b7220 */ /* 0x000fe20000400000 */
[----:B------:R-:W-:Y:S01]  /*79d0*/  F2FP.F16.F32.PACK_AB R24, RZ, R24 ;  /* 0x00000018ff18723e */ /* 0x000fe200000000ff */
[-C--:B------:R-:W-:Y:S01]  /*79e0*/  FMUL R28, R28, R154.reuse ;  /* 0x0000009a1c1c7220 */ /* 0x080fe20000400000 */
[----:B------:R-:W-:Y:S01]  /*79f0*/  LEA.HI.X R5, R6, UR5, R179, 0x1, P4 ;  /* 0x0000000506057c11 */ /* 0x000fe2000a0f0cb3 */
[-C--:B------:R-:W-:Y:S01]  /*7a00*/  FMUL R29, R29, R154.reuse ;  /* 0x0000009a1d1d7220 */ /* 0x080fe20000400000 */
[----:B------:R-:W-:Y:S01]  /*7a10*/  F2FP.F16.F32.PACK_AB R25, RZ, R25 ;  /* 0x00000019ff19723e */ /* 0x000fe200000000ff */
[-C--:B------:R-:W-:Y:S01]  /*7a20*/  FMUL R30, R30, R154.reuse ;  /* 0x0000009a1e1e7220 */ /* 0x080fe20000400000 */
[----:B------:R-:W-:Y:S01]  /*7a30*/  SHF.L.U64.HI R11, R10, 0x4, R11 ;  /* 0x000000040a0b7819 */ /* 0x000fe2000001020b */
[----:B------:R-:W-:Y:S01]  /*7a40*/  @P1 STG.E.U16 desc[UR36][R4.64], R24 ;  /* 0x0000001804001986 */ /* 0x000fe2000c101524 */
[----:B------:R-:W-:Y:S01]  /*7a50*/  ISETP.GT.AND P1, PT, R0, 0x8, PT ;  /* 0x000000080000780c */ /* 0x000fe20003f24270 */
[----:B------:R-:W-:Y:S01]  /*7a60*/  FMUL R31, R31, R154 ;  /* 0x0000009a1f1f7220 */ /* 0x000fe20000400000 */
[C---:B------:R-:W-:Y:S01]  /*7a70*/  ISETP.GT.AND P4, PT, R3.reuse, 0x8, P0 ;  /* 0x000000080300780c */ /* 0x040fe20000784270 */
[----:B------:R-:W-:Y:S01]  /*7a80*/  @P3 STG.E.U16 desc[UR36][R4.64+0x2], R25 ;  /* 0x0000021904003986 */ /* 0x000fe2000c101524 */
[----:B------:R-:W-:Y:S01]  /*7a90*/  LEA R6, P3, R10, R4, 0x4 ;  /* 0x000000040a067211 */ /* 0x000fe200078620ff */
[-C--:B------:R-:W-:Y:S01]  /*7aa0*/  FMUL R32, R32, R154.reuse ;  /* 0x0000009a20207220 */ /* 0x080fe20000400000 */
[----:B------:R-:W-:Y:S01]  /*7ab0*/  ISETP.GT.AND P2, PT, R3, 0x8, P2 ;  /* 0x000000080300780c */ /* 0x000fe20001744270 */
[-C--:B------:R-:W-:Y:S01]  /*7ac0*/  FMUL R33, R33, R154.reuse ;  /* 0x0000009a21217220 */ /* 0x080fe20000400000 */
[----:B------:R-:W-:Y:S01]  /*7ad0*/  ISETP.GT.AND P0, PT, R0, 0x9, PT ;  /* 0x000000090000780c */ /* 0x000fe20003f04270 */
[----:B------:R-:W-:Y:S01]  /*7ae0*/  IMAD.X R7, R11, 0x1, R5, P3 ;  /* 0x000000010b077824 */ /* 0x000fe200018e0605 */
[C---:B------:R-:W-:Y:S01]  /*7af0*/  ISETP.GT.AND P5, PT, R3.reuse, RZ, P1 ;  /* 0x000000ff0300720c */ /* 0x040fe20000fa4270 */
[-C--:B------:R-:W-:Y:S01]  /*7b00*/  FMUL R34, R34, R154.reuse ;  /* 0x0000009a22227220 */ /* 0x080fe20000400000 */
[----:B------:R-:W-:Y:S01]  /*7b10*/  ISETP.GT.AND P3, PT, R3, RZ, P0 ;  /* 0x000000ff0300720c */ /* 0x000fe20000764270 */
[----:B------:R-:W-:Y:S01]  /*7b20*/  FMUL R35, R35, R154 ;  /* 0x0000009a23237220 */ /* 0x000fe20000400000 */
[----:B------:R-:W-:Y:S01]  /*7b30*/  F2FP.F16.F32.PACK_AB R26, RZ, R26 ;  /* 0x0000001aff1a723e */ /* 0x000fe200000000ff */
[-C--:B------:R-:W-:Y:S01]  /*7b40*/  FMUL R36, R36, R154.reuse ;  /* 0x0000009a24247220 */ /* 0x080fe20000400000 */
[----:B------:R-:W-:Y:S01]  /*7b50*/  F2FP.F16.F32.PACK_AB R27, RZ, R27 ;  /* 0x0000001bff1b723e */ /* 0x000fe200000000ff */
[----:B------:R-:W-:Y:S01]  /*7b60*/  FMUL R37, R37, R154 ;  /* 0x0000009a25257220 */ /* 0x000fe20000400000 */
[----:B------:R-:W-:Y:S01]  /*7b70*/  F2FP.F16.F32.PACK_AB R28, RZ, R28 ;  /* 0x0000001cff1c723e */ /* 0x000fe200000000ff */
[----:B------:R-:W-:Y:S01]  /*7b80*/  @P2 STG.E.U16 desc[UR36][R6.64], R26 ;  /* 0x0000001a06002986 */ /* 0x000fe2000c101524 */
[----:B------:R-:W-:Y:S01]  /*7b90*/  F2FP.F16.F32.PACK_AB R29, RZ, R29 ;  /* 0x0000001dff1d723e */ /* 0x000fe200000000ff */
[-C--:B------:R-:W-:Y:S01]  /*7ba0*/  FMUL R38, R38, R154.reuse ;  /* 0x0000009a26267220 */ /* 0x080fe20000400000 */
[----:B------:R-:W-:Y:S01]  /*7bb0*/  ISETP.GT.AND P2, PT, R3, 0x8, P1 ;  /* 0x000000080300780c */ /* 0x000fe20000f44270 */
[----:B------:R-:W-:Y:S01]  /*7bc0*/  @P4 STG.E.U16 desc[UR36][R6.64+0x2], R27 ;  /* 0x0000021b06004986 */ /* 0x000fe2000c101524 */
[----:B------:R-:W-:Y:S01]  /*7bd0*/  ISETP.GT.AND P1, PT, R0, 0x10, PT ;  /* 0x000000100000780c */ /* 0x000fe20003f24270 */
[----:B------:R-:W-:Y:S01]  /*7be0*/  FMUL R39, R39, R154 ;  /* 0x0000009a27277220 */ /* 0x000fe20000400000 */
[----:B------:R-:W-:Y:S01]  /*7bf0*/  F2FP.F16.F32.PACK_AB R30, RZ, R30 ;  /* 0x0000001eff1e723e */ /* 0x000fe200000000ff */
[----:B------:R-:W-:Y:S01]  /*7c00*/  @P5 STG.E.U16 desc[UR36][R4.64+0x10], R28 ;  /* 0x0000101c04005986 */ /* 0x000fe2000c101524 */
[C---:B------:R-:W-:Y:S01]  /*7c10*/  ISETP.GT.AND P4, PT, R3.reuse, RZ, P1 ;  /* 0x000000ff0300720c */ /* 0x040fe20000f84270 */
[-C--:B------:R-:W-:Y:S01]  /*7c20*/  FMUL R40, R40, R154.reuse ;  /* 0x0000009a28287220 */ /* 0x080fe20000400000 */
[----:B------:R-:W-:Y:S01]  /*7c30*/  F2FP.F16.F32.PACK_AB R31, RZ, R31 ;  /* 0x0000001fff1f723e */ /* 0x000fe200000000ff */
[----:B------:R-:W-:Y:S01]  /*7c40*/  @P3 STG.E.U16 desc[UR36][R4.64+0x12], R29 ;  /* 0x0000121d04003986 */ /* 0x000fe2000c101524 */
[----:B------:R-:W-:Y:S01]  /*7c50*/  ISETP.GT.AND P3, PT, R3, 0x8, P0 ;  /* 0x000000080300780c */ /* 0x000fe20000764270 */
[----:B------:R-:W-:Y:S01]  /*7c60*/  FMUL R41, R41, R154 ;  /* 0x0000009a29297220 */ /* 0x000fe20000400000 */
[----:B------:R-:W-:Y:S01]  /*7c70*/  ISETP.GT.AND P0, PT, R0, 0x11, PT ;  /* 0x000000110000780c */ /* 0x000fe20003f04270 */
[----:B------:R-:W-:Y:S01]  /*7c80*/  @P2 STG.E.U16 desc[UR36][R6.64+0x10], R30 ;  /* 0x0000101e06002986 */ /* 0x000fe2000c101524 */
[----:B------:R-:W-:Y:S01]  /*7c90*/  F2FP.F16.F32.PACK_AB R32, RZ, R32 ;  /* 0x00000020ff20723e */ /* 0x000fe200000000ff */
[-C--:B------:R-:W-:Y:S01]  /*7ca0*/  FMUL R42, R42, R154.reuse ;  /* 0x0000009a2a2a7220 */ /* 0x080fe20000400000 */
[----:B------:R-:W-:Y:S01]  /*7cb0*/  ISETP.GT.AND P5, PT, R3, RZ, P0 ;  /* 0x000000ff0300720c */ /* 0x000fe200007a4270 */
[-C--:B------:R-:W-:Y:S01]  /*7cc0*/  FMUL R43, R43, R154.reuse ;  /* 0x0000009a2b2b7220 */ /* 0x080fe20000400000 */
[----:B------:R-:W-:Y:S01]  /*7cd0*/  ISETP.GT.AND P2, PT, R3, 0x8, P1 ;  /* 0x000000080300780c */ /* 0x000fe20000f44270 */
[-C--:B------:R-:W-:Y:S01]  /*7ce0*/  FMUL R44, R44, R154.reuse ;  /* 0x0000009a2c2c7220 */ /* 0x080fe20000400000 */
[----:B------:R-:W-:Y:S01]  /*7cf0*/  ISETP.GT.AND P1, PT, R0, 0x18, PT ;  /* 0x000000180000780c */ /* 0x000fe20003f24270 */
[-C--:B------:R-:W-:Y:S01]  /*7d00*/  FMUL R45, R45, R154.reuse ;  /* 0x0000009a2d2d7220 */ /* 0x080fe20000400000 */
[----:B------:R-:W-:Y:S01]  /*7d10*/  F2FP.F16.F32.PACK_AB R33, RZ, R33 ;  /* 0x00000021ff21723e */ /* 0x000fe200000000ff */
[----:B------:R-:W-:Y:S01]  /*7d20*/  @P3 STG.E.U16 desc[UR36][R6.64+0x12], R31 ;  /* 0x0000121f06003986 */ /* 0x000fe2000c101524 */
[C---:B------:R-:W-:Y:S01]  /*7d30*/  ISETP.GT.AND P3, PT, R3.reuse, 0x8, P0 ;  /* 0x000000080300780c */ /* 0x040fe20000764270 */
[-C--:B------:R-:W-:Y:S01]  /*7d40*/  FMUL R46, R46, R154.reuse ;  /* 0x0000009a2e2e7220 */ /* 0x080fe20000400000 */
[----:B------:R-:W-:Y:S01]  /*7d50*/  ISETP.GT.AND P0, PT, R0, 0x19, PT ;  /* 0x000000190000780c */ /* 0x000fe20003f04270 */
[----:B------:R-:W-:Y:S01]  /*7d60*/  @P4 STG.E.U16 desc[UR36][R4.64+0x20], R32 ;  /* 0x0000202004004986 */ /* 0x000fe2000c101524 */
[----:B------:R-:W-:Y:S01]  /*7d70*/  ISETP.GT.AND P4, PT, R3, RZ, P1 ;  /* 0x000000ff0300720c */ /* 0x000fe20000f84270 */
[----:B------:R-:W-:Y:S01]  /*7d80*/  FMUL R47, R47, R154 ;  /* 0x0000009a2f2f7220 */ /* 0x000fe20000400000 */
[----:B------:R-:W-:Y:S01]  /*7d90*/  F2FP.F16.F32.PACK_AB R34, RZ, R34 ;  /* 0x00000022ff22723e */ /* 0x000fe200000000ff */
[----:B------:R-:W-:Y:S01]  /*7da0*/  @P5 STG.E.U16 desc[UR36][R4.64+0x22], R33 ;  /* 0x0000222104005986 */ /* 0x000fe2000c101524 */
[----:B------:R-:W-:Y:S01]  /*7db0*/  ISETP.GT.AND P5, PT, R3, RZ, P0 ;  /* 0x000000ff0300720c */ /* 0x000fe200007a4270 */
[----:B------:R-:W-:Y:S01]  /*7dc0*/  FMUL R48, R48, R154 ;  /* 0x0000009a30307220 */ /* 0x000fe20000400000 */
[----:B------:R-:W-:Y:S01]  /*7dd0*/  F2FP.F16.F32.PACK_AB R35, RZ, R35 ;  /* 0x00000023ff23723e */ /* 0x000fe200000000ff */
[----:B------:R-:W-:Y:S01]  /*7de0*/  @P2 STG.E.U16 desc[UR36][R6.64+0x20], R34 ;  /* 0x0000202206002986 */ /* 0x000fe2000c101524 */
[----:B------:R-:W-:Y:S01]  /*7df0*/  F2FP.F16.F32.PACK_AB R36, RZ, R36 ;  /* 0x00000024ff24723e */ /* 0x000fe200000000ff */
[-C--:B------:R-:W-:Y:S01]  /*7e00*/  FMUL R49, R49, R154.reuse ;  /* 0x0000009a31317220 */ /* 0x080fe20000400000 */
[C---:B------:R-:W-:Y:S01]  /*7e10*/  ISETP.GT.AND P2, PT, R3.reuse, 0x8, P1 ;  /* 0x000000080300780c */ /* 0x040fe20000f44270 */
[----:B------:R-:W-:Y:S01]  /*7e20*/  @P3 STG.E.U16 desc[UR36][R6.64+0x22], R35 ;  /* 0x0000222306003986 */ /* 0x000fe2000c101524 */
[----:B------:R-:W-:Y:S01]  /*7e30*/  ISETP.GT.AND P1, PT, R0, 0x20, PT ;  /* 0x000000200000780c */ /* 0x000fe20003f24270 */
[-C--:B------:R-:W-:Y:S01]  /*7e40*/  FMUL R50, R50, R154.reuse ;  /* 0x0000009a32327220 */ /* 0x080fe20000400000 */
[----:B------:R-:W-:Y:S01]  /*7e50*/  F2FP.F16.F32.PACK_AB R37, RZ, R37 ;  /* 0x00000025ff25723e */ /* 0x000fe200000000ff */
[----:B------:R-:W-:Y:S01]  /*7e60*/  @P4 STG.E.U16 desc[UR36][R4.64+0x30], R36 ;  /* 0x0000302404004986 */ /* 0x000fe2000c101524 */
[----:B------:R-:W-:Y:S01]  /*7e70*/  ISETP.GT.AND P3, PT, R3, 0x8, P0 ;  /* 0x000000080300780c */ /* 0x000fe20000764270 */
[-C--:B------:R-:W-:Y:S01]  /*7e80*/  FMUL R51, R51, R154.reuse ;  /* 0x0000009a33337220 */ /* 0x080fe20000400000 */
[----:B------:R-:W-:Y:S01]  /*7e90*/  ISETP.GT.AND P0, PT, R0, 0x21, PT ;  /* 0x000000210000780c */ /* 0x000fe20003f04270 */
[----:B------:R-:W-:Y:S01]  /*7ea0*/  @P5 STG.E.U16 desc[UR36][R4.64+0x32], R37 ;  /* 0x0000322504005986 */ /* 0x000fe2000c101524 */
[----:B------:R-:W-:Y:S01]  /*7eb0*/  ISETP.GT.AND P4, PT, R3, RZ, P1 ;  /* 0x000000ff0300720c */ /* 0x000fe20000f84270 */
[----:B------:R-:W-:Y:S01]  /*7ec0*/  FMUL R52, R52, R154 ;  /* 0x0000009a34347220 */ /* 0x000fe20000400000 */
[----:B------:R-:W-:Y:S01]  /*7ed0*/  F2FP.F16.F32.PACK_AB R38, RZ, R38 ;  /* 0x00000026ff26723e */ /* 0x000fe200000000ff */
[-C--:B------:R-:W-:Y:S01]  /*7ee0*/  FMUL R53, R53, R154.reuse ;  /* 0x0000009a35357220 */ /* 0x080fe20000400000 */
        /* <DEDUP_REMOVED lines=325> */
[----:B------:R-:W-:Y:S01]  /*9340*/  FMUL R151, R151, R154 ;  /* 0x0000009a97977220 */ /* 0x000fe20000400000 */
[----:B------:R-:W-:Y:S01]  /*9350*/  ISETP.GT.AND P2, PT, R3, 0x8, P1 ;  /* 0x000000080300780c */ /* 0x000fe20000f44270 */
[----:B------:R-:W-:Y:S01]  /*9360*/  @P3 STG.E.U16 desc[UR36][R6.64+0x132], R103 ;  /* 0x0001326706003986 */ /* 0x000fe2000c101524 */
[----:B------:R-:W-:-:S02]  /*9370*/  ISETP.GT.AND P1, PT, R0, 0xa8, PT ;  /* 0x000000a80000780c */ /* 0x000fc40003f24270 */
[----:B------:R-:W-:Y:S01]  /*9380*/  F2FP.F16.F32.PACK_AB R105, RZ, R105 ;  /* 0x00000069ff69723e */ /* 0x000fe200000000ff */
[----:B------:R-:W-:Y:S01]  /*9390*/  @P4 STG.E.U16 desc[UR36][R4.64+0x140], R104 ;  /* 0x0001406804004986 */ /* 0x000fe2000c101524 */
[C---:B------:R-:W-:Y:S02]  /*93a0*/  ISETP.GT.AND P3, PT, R3.reuse, 0x8, P0 ;  /* 0x000000080300780c */ /* 0x040fe40000764270 */
[----:B------:R-:W-:Y:S01]  /*93b0*/  ISETP.GT.AND P0, PT, R0, 0xa9, PT ;  /* 0x000000a90000780c */ /* 0x000fe20003f04270 */
[----:B------:R-:W-:Y:S01]  /*93c0*/  @P5 STG.E.U16 desc[UR36][R4.64+0x142], R105 ;  /* 0x0001426904005986 */ /* 0x000fe2000c101524 */
[C---:B------:R-:W-:Y:S02]  /*93d0*/  ISETP.GT.AND P4, PT, R3.reuse, RZ, P1 ;  /* 0x000000ff0300720c */ /* 0x040fe40000f84270 */
[----:B------:R-:W-:Y:S02]  /*93e0*/  F2FP.F16.F32.PACK_AB R106, RZ, R106 ;  /* 0x0000006aff6a723e */ /* 0x000fe400000000ff */
[----:B------:R-:W-:-:S02]  /*93f0*/  ISETP.GT.AND P5, PT, R3, RZ, P0 ;  /* 0x000000ff0300720c */ /* 0x000fc400007a4270 */
[----:B------:R-:W-:Y:S01]  /*9400*/  F2FP.F16.F32.PACK_AB R107, RZ, R107 ;  /* 0x0000006bff6b723e */ /* 0x000fe200000000ff */
[----:B------:R-:W-:Y:S01]  /*9410*/  @P2 STG.E.U16 desc[UR36][R6.64+0x140], R106 ;  /* 0x0001406a06002986 */ /* 0x000fe2000c101524 */
[----:B------:R-:W-:Y:S02]  /*9420*/  F2FP.F16.F32.PACK_AB R108, RZ, R108 ;  /* 0x0000006cff6c723e */ /* 0x000fe400000000ff */
[C---:B------:R-:W-:Y:S01]  /*9430*/  ISETP.GT.AND P2, PT, R3.reuse, 0x8, P1 ;  /* 0x000000080300780c */ /* 0x040fe20000f44270 */
[----:B------:R-:W-:Y:S01]  /*9440*/  @P3 STG.E.U16 desc[UR36][R6.64+0x142], R107 ;  /* 0x0001426b06003986 */ /* 0x000fe2000c101524 */
[----:B------:R-:W-:Y:S02]  /*9450*/  ISETP.GT.AND P1, PT, R0, 0xb0, PT ;  /* 0x000000b00000780c */ /* 0x000fe40003f24270 */
[----:B------:R-:W-:Y:S01]  /*9460*/  F2FP.F16.F32.PACK_AB R109, RZ, R109 ;  /* 0x0000006dff6d723e */ /* 0x000fe200000000ff */
[----:B------:R-:W-:Y:S01]  /*9470*/  @P4 STG.E.U16 desc[UR36][R4.64+0x150], R108 ;  /* 0x0001506c04004986 */ /* 0x000fe2000c101524 */
[----:B------:R-:W-:-:S02]  /*9480*/  ISETP.GT.AND P3, PT, R3, 0x8, P0 ;  /* 0x000000080300780c */ /* 0x000fc40000764270 */
[----:B------:R-:W-:Y:S01]  /*9490*/  ISETP.GT.AND P0, PT, R0, 0xb1, PT ;  /* 0x000000b10000780c */ /* 0x000fe20003f04270 */
[----:B------:R-:W-:Y:S01]  /*94a0*/  @P5 STG.E.U16 desc[UR36][R4.64+0x152], R109 ;  /* 0x0001526d04005986 */ /* 0x000fe2000c101524 */
[C---:B------:R-:W-:Y:S02]  /*94b0*/  ISETP.GT.AND P4, PT, R3.reuse, RZ, P1 ;  /* 0x000000ff0300720c */ /* 0x040fe40000f84270 */
[----:B------:R-:W-:Y:S02]  /*94c0*/  F2FP.F16.F32.PACK_AB R110, RZ, R110 ;  /* 0x0000006eff6e723e */ /* 0x000fe400000000ff */
[----:B------:R-:W-:Y:S02]  /*94d0*/  ISETP.GT.AND P5, PT, R3, RZ, P0 ;  /* 0x000000ff0300720c */ /* 0x000fe400007a4270 */
[----:B------:R-:W-:Y:S01]  /*94e0*/  F2FP.F16.F32.PACK_AB R111, RZ, R111 ;  /* 0x0000006fff6f723e */ /* 0x000fe200000000ff */
[----:B------:R-:W-:Y:S01]  /*94f0*/  @P2 STG.E.U16 desc[UR36][R6.64+0x150], R110 ;  /* 0x0001506e06002986 */ /* 0x000fe2000c101524 */
[----:B------:R-:W-:-:S02]  /*9500*/  F2FP.F16.F32.PACK_AB R112, RZ, R112 ;  /* 0x00000070ff70723e */ /* 0x000fc400000000ff */
[C---:B------:R-:W-:Y:S01]  /*9510*/  ISETP.GT.AND P2, PT, R3.reuse, 0x8, P1 ;  /* 0x000000080300780c */ /* 0x040fe20000f44270 */
[----:B------:R-:W-:Y:S01]  /*9520*/  @P3 STG.E.U16 desc[UR36][R6.64+0x152], R111 ;  /* 0x0001526f06003986 */ /* 0x000fe2000c101524 */
[C---:B------:R-:W-:Y:S02]  /*9530*/  ISETP.GT.AND P1, PT, R0.reuse, 0xb8, PT ;  /* 0x000000b80000780c */ /* 0x040fe40003f24270 */
[----:B------:R-:W-:Y:S01]  /*9540*/  F2FP.F16.F32.PACK_AB R113, RZ, R113 ;  /* 0x00000071ff71723e */ /* 0x000fe200000000ff */
[----:B------:R-:W-:Y:S01]  /*9550*/  @P4 STG.E.U16 desc[UR36][R4.64+0x160], R112 ;  /* 0x0001607004004986 */ /* 0x000fe2000c101524 */
[C---:B------:R-:W-:Y:S02]  /*9560*/  ISETP.GT.AND P3, PT, R3.reuse, 0x8, P0 ;  /* 0x000000080300780c */ /* 0x040fe40000764270 */
[----:B------:R-:W-:Y:S01]  /*9570*/  ISETP.GT.AND P0, PT, R0, 0xb9, PT ;  /* 0x000000b90000780c */ /* 0x000fe20003f04270 */
[----:B------:R-:W-:Y:S01]  /*9580*/  @P5 STG.E.U16 desc[UR36][R4.64+0x162], R113 ;  /* 0x0001627104005986 */ /* 0x000fe2000c101524 */
[----:B------:R-:W-:-:S02]  /*9590*/  ISETP.GT.AND P4, PT, R3, RZ, P1 ;  /* 0x000000ff0300720c */ /* 0x000fc40000f84270 */
[----:B------:R-:W-:Y:S02]  /*95a0*/  F2FP.F16.F32.PACK_AB R114, RZ, R114 ;  /* 0x00000072ff72723e */ /* 0x000fe400000000ff */
[C---:B------:R-:W-:Y:S02]  /*95b0*/  ISETP.GT.AND P5, PT, R3.reuse, RZ, P0 ;  /* 0x000000ff0300720c */ /* 0x040fe400007a4270 */
[----:B------:R-:W-:Y:S01]  /*95c0*/  F2FP.F16.F32.PACK_AB R115, RZ, R115 ;  /* 0x00000073ff73723e */ /* 0x000fe200000000ff */
[----:B------:R-:W-:Y:S01]  /*95d0*/  @P2 STG.E.U16 desc[UR36][R6.64+0x160], R114 ;  /* 0x0001607206002986 */ /* 0x000fe2000c101524 */
[----:B------:R-:W-:Y:S02]  /*95e0*/  F2FP.F16.F32.PACK_AB R116, RZ, R116 ;  /* 0x00000074ff74723e */ /* 0x000fe400000000ff */
        /* <DEDUP_REMOVED lines=65> */
[----:B------:R-:W-:Y:S02]  /*9a00*/  ISETP.GT.AND P5, PT, R3, RZ, P0 ;  /* 0x000000ff0300720c */ /* 0x000fe400007a4270 */
[----:B------:R-:W-:Y:S02]  /*9a10*/  F2FP.F16.F32.PACK_AB R134, RZ, R134 ;  /* 0x00000086ff86723e */ /* 0x000fe400000000ff */
[----:B------:R-:W-:Y:S02]  /*9a20*/  F2FP.F16.F32.PACK_AB R135, RZ, R135 ;  /* 0x00000087ff87723e */ /* 0x000fe400000000ff */
[----:B------:R-:W-:Y:S01]  /*9a30*/  F2FP.F16.F32.PACK_AB R136, RZ, R136 ;  /* 0x00000088ff88723e */ /* 0x000fe200000000ff */
[----:B------:R-:W-:Y:S01]  /*9a40*/  @P2 STG.E.U16 desc[UR36][R6.64+0x1b0], R134 ;  /* 0x0001b08606002986 */ /* 0x000fe2000c101524 */
[----:B------:R-:W-:-:S02]  /*9a50*/  F2FP.F16.F32.PACK_AB R137, RZ, R137 ;  /* 0x00000089ff89723e */ /* 0x000fc400000000ff */
[C---:B------:R-:W-:Y:S01]  /*9a60*/  ISETP.GT.AND P1, PT, R3.reuse, 0x8, P1 ;  /* 0x000000080300780c */ /* 0x040fe20000f24270 */
[----:B------:R-:W-:Y:S01]  /*9a70*/  @P3 STG.E.U16 desc[UR36][R6.64+0x1b2], R135 ;  /* 0x0001b28706003986 */ /* 0x000fe2000c101524 */
[C---:B------:R-:W-:Y:S02]  /*9a80*/  ISETP.GT.AND P2, PT, R3.reuse, 0x8, P0 ;  /* 0x000000080300780c */ /* 0x040fe40000744270 */
[C---:B------:R-:W-:Y:S01]  /*9a90*/  ISETP.GT.AND P0, PT, R0.reuse, 0xe9, PT ;  /* 0x000000e90000780c */ /* 0x040fe20003f04270 */
[----:B------:R-:W-:Y:S01]  /*9aa0*/  @P4 STG.E.U16 desc[UR36][R4.64+0x1c0], R136 ;  /* 0x0001c08804004986 */ /* 0x000fe2000c101524 */
[----:B------:R-:W-:Y:S02]  /*9ab0*/  ISETP.GT.AND P4, PT, R0, 0xe8, PT ;  /* 0x000000e80000780c */ /* 0x000fe40003f84270 */
[----:B------:R-:W-:Y:S01]  /*9ac0*/  F2FP.F16.F32.PACK_AB R138, RZ, R138 ;  /* 0x0000008aff8a723e */ /* 0x000fe200000000ff */
[----:B------:R-:W-:Y:S01]  /*9ad0*/  @P5 STG.E.U16 desc[UR36][R4.64+0x1c2], R137 ;  /* 0x0001c28904005986 */ /* 0x000fe2000c101524 */
[----:B------:R-:W-:-:S02]  /*9ae0*/  ISETP.GT.AND P5, PT, R3, RZ, P4 ;  /* 0x000000ff0300720c */ /* 0x000fc400027a4270 */
[----:B------:R-:W-:Y:S01]  /*9af0*/  F2FP.F16.F32.PACK_AB R139, RZ, R139 ;  /* 0x0000008bff8b723e */ /* 0x000fe200000000ff */
[----:B------:R-:W-:Y:S01]  /*9b00*/  @P1 STG.E.U16 desc[UR36][R6.64+0x1c0], R138 ;  /* 0x0001c08a06001986 */ /* 0x000fe2000c101524 */
[----:B------:R-:W-:Y:S02]  /*9b10*/  F2FP.F16.F32.PACK_AB R140, RZ, R140 ;  /* 0x0000008cff8c723e */ /* 0x000fe400000000ff */
[C---:B------:R-:W-:Y:S01]  /*9b20*/  ISETP.GT.AND P3, PT, R3.reuse, RZ, P0 ;  /* 0x000000ff0300720c */ /* 0x040fe20000764270 */
[----:B------:R-:W-:Y:S01]  /*9b30*/  @P2 STG.E.U16 desc[UR36][R6.64+0x1c2], R139 ;  /* 0x0001c28b06002986 */ /* 0x000fe2000c101524 */
[C---:B------:R-:W-:Y:S02]  /*9b40*/  ISETP.GT.AND P4, PT, R3.reuse, 0x8, P4 ;  /* 0x000000080300780c */ /* 0x040fe40002784270 */
[----:B------:R-:W-:Y:S02]  /*9b50*/  F2FP.F16.F32.PACK_AB R141, RZ, R141 ;  /* 0x0000008dff8d723e */ /* 0x000fe400000000ff */
[----:B------:R-:W-:Y:S01]  /*9b60*/  F2FP.F16.F32.PACK_AB R142, RZ, R142 ;  /* 0x0000008eff8e723e */ /* 0x000fe200000000ff */
[----:B------:R-:W-:Y:S01]  /*9b70*/  @P5 STG.E.U16 desc[UR36][R4.64+0x1d0], R140 ;  /* 0x0001d08c04005986 */ /* 0x000fe2000c101524 */
[----:B------:R-:W-:-:S02]  /*9b80*/  ISETP.GT.AND P5, PT, R3, 0x8, P0 ;  /* 0x000000080300780c */ /* 0x000fc400007a4270 */
[----:B------:R-:W-:Y:S02]  /*9b90*/  F2FP.F16.F32.PACK_AB R143, RZ, R143 ;  /* 0x0000008fff8f723e */ /* 0x000fe400000000ff */
[C---:B------:R-:W-:Y:S01]  /*9ba0*/  ISETP.GT.AND P0, PT, R0.reuse, 0xf1, PT ;  /* 0x000000f10000780c */ /* 0x040fe20003f04270 */
[----:B------:R-:W-:Y:S01]  /*9bb0*/  @P3 STG.E.U16 desc[UR36][R4.64+0x1d2], R141 ;  /* 0x0001d28d04003986 */ /* 0x000fe2000c101524 */
[----:B------:R-:W-:Y:S02]  /*9bc0*/  ISETP.GT.AND P3, PT, R0, 0xf0, PT ;  /* 0x000000f00000780c */ /* 0x000fe40003f64270 */
[----:B------:R-:W-:Y:S01]  /*9bd0*/  F2FP.F16.F32.PACK_AB R144, RZ, R144 ;  /* 0x00000090ff90723e */ /* 0x000fe200000000ff */
[----:B------:R-:W-:Y:S01]  /*9be0*/  @P4 STG.E.U16 desc[UR36][R6.64+0x1d0], R142 ;  /* 0x0001d08e06004986 */ /* 0x000fe2000c101524 */
[C---:B------:R-:W-:Y:S02]  /*9bf0*/  ISETP.GT.AND P4, PT, R3.reuse, RZ, P3 ;  /* 0x000000ff0300720c */ /* 0x040fe40001f84270 */
[C---:B------:R-:W-:Y:S01]  /*9c00*/  ISETP.GT.AND P3, PT, R3.reuse, 0x8, P3 ;  /* 0x000000080300780c */ /* 0x040fe20001f64270 */
[----:B------:R-:W-:Y:S01]  /*9c10*/  @P5 STG.E.U16 desc[UR36][R6.64+0x1d2], R143 ;  /* 0x0001d28f06005986 */ /* 0x000fe2000c101524 */
[----:B------:R-:W-:-:S02]  /*9c20*/  ISETP.GT.AND P5, PT, R3, RZ, P0 ;  /* 0x000000ff0300720c */ /* 0x000fc400007a4270 */
[----:B------:R-:W-:Y:S02]  /*9c30*/  F2FP.F16.F32.PACK_AB R145, RZ, R145 ;  /* 0x00000091ff91723e */ /* 0x000fe400000000ff */
[C---:B------:R-:W-:Y:S02]  /*9c40*/  ISETP.GT.AND P0, PT, R3.reuse, 0x8, P0 ;  /* 0x000000080300780c */ /* 0x040fe40000704270 */
[C---:B------:R-:W-:Y:S02]  /*9c50*/  ISETP.GT.AND P1, PT, R0.reuse, 0xf9, PT ;  /* 0x000000f90000780c */ /* 0x040fe40003f24270 */
[----:B------:R-:W-:Y:S01]  /*9c60*/  ISETP.GT.AND P2, PT, R0, 0xf8, PT ;  /* 0x000000f80000780c */ /* 0x000fe20003f44270 */
[----:B------:R-:W-:Y:S01]  /*9c70*/  @P4 STG.E.U16 desc[UR36][R4.64+0x1e0], R144 ;  /* 0x0001e09004004986 */ /* 0x000fe2000c101524 */
[C---:B------:R-:W-:Y:S01]  /*9c80*/  ISETP.GT.AND P4, PT, R3.reuse, RZ, P1 ;  /* 0x000000ff0300720c */ /* 0x040fe20000f84270 */
[----:B------:R-:W-:Y:S01]  /*9c90*/  @P3 IMAD.MOV.U32 R2, RZ, RZ, R6 ;  /* 0x000000ffff023224 */ /* 0x000fe200078e0006 */
[C---:B------:R-:W-:Y:S01]  /*9ca0*/  ISETP.GT.AND P1, PT, R3.reuse, 0x8, P1 ;  /* 0x000000080300780c */ /* 0x040fe20000f24270 */
[----:B------:R-:W-:Y:S01]  /*9cb0*/  @P5 STG.E.U16 desc[UR36][R4.64+0x1e2], R145 ;  /* 0x0001e29104005986 */ /* 0x000fe2000c101524 */
[----:B------:R-:W-:-:S02]  /*9cc0*/  ISETP.GT.AND P5, PT, R3, RZ, P2 ;  /* 0x000000ff0300720c */ /* 0x000fc400017a4270 */
[----:B------:R-:W-:Y:S01]  /*9cd0*/  ISETP.GT.AND P2, PT, R3, 0x8, P2 ;  /* 0x000000080300780c */ /* 0x000fe20001744270 */
[----:B------:R-:W-:Y:S01]  /*9ce0*/  @P3 IMAD.MOV.U32 R3, RZ, RZ, R7 ;  /* 0x000000ffff033224 */ /* 0x000fe200078e0007 */
[----:B------:R-:W-:Y:S02]  /*9cf0*/  F2FP.F16.F32.PACK_AB R146, RZ, R146 ;  /* 0x00000092ff92723e */ /* 0x000fe400000000ff */
[----:B------:R-:W-:Y:S02]  /*9d00*/  F2FP.F16.F32.PACK_AB R147, RZ, R147 ;  /* 0x00000093ff93723e */ /* 0x000fe400000000ff */
[----:B------:R-:W-:Y:S01]  /*9d10*/  F2FP.F16.F32.PACK_AB R148, RZ, R148 ;  /* 0x00000094ff94723e */ /* 0x000fe200000000ff */
[----:B------:R0:W-:Y:S01]  /*9d20*/  @P3 STG.E.U16 desc[UR36][R2.64+0x1e0], R146 ;  /* 0x0001e09202003986 */ /* 0x0001e2000c101524 */
[----:B------:R-:W-:Y:S02]  /*9d30*/  F2FP.F16.F32.PACK_AB R149, RZ, R149 ;  /* 0x00000095ff95723e */ /* 0x000fe400000000ff */
[----:B------:R-:W-:-:S02]  /*9d40*/  F2FP.F16.F32.PACK_AB R150, RZ, R150 ;  /* 0x00000096ff96723e */ /* 0x000fc400000000ff */
[----:B------:R-:W-:Y:S01]  /*9d50*/  F2FP.F16.F32.PACK_AB R151, RZ, R151 ;  /* 0x00000097ff97723e */ /* 0x000fe200000000ff */
[----:B0-----:R-:W-:Y:S02]  /*9d60*/  @P0 IMAD.MOV.U32 R2, RZ, RZ, R6 ;  /* 0x000000ffff020224 */ /* 0x001fe400078e0006 */
[----:B------:R-:W-:-:S05]  /*9d70*/  @P0 IMAD.MOV.U32 R3, RZ, RZ, R7 ;  /* 0x000000ffff030224 */ /* 0x000fca00078e0007 */
[----:B------:R0:W-:Y:S02]  /*9d80*/  @P0 STG.E.U16 desc[UR36][R2.64+0x1e2], R147 ;  /* 0x0001e29302000986 */ /* 0x0001e4000c101524 */
[----:B0-----:R-:W-:Y:S02]  /*9d90*/  @P5 IMAD.MOV.U32 R2, RZ, RZ, R4 ;  /* 0x000000ffff025224 */ /* 0x001fe400078e0004 */
[----:B------:R-:W-:-:S05]  /*9da0*/  @P5 IMAD.MOV.U32 R3, RZ, RZ, R5 ;  /* 0x000000ffff035224 */ /* 0x000fca00078e0005 */
[----:B------:R0:W-:Y:S04]  /*9db0*/  @P5 STG.E.U16 desc[UR36][R2.64+0x1f0], R148 ;  /* 0x0001f09402005986 */ /* 0x0001e8000c101524 */
[----:B------:R1:W-:Y:S01]  /*9dc0*/  @P4 STG.E.U16 desc[UR36][R4.64+0x1f2], R149 ;  /* 0x0001f29504004986 */ /* 0x0003e2000c101524 */
[----:B0-----:R-:W-:Y:S02]  /*9dd0*/  @P2 IMAD.MOV.U32 R2, RZ, RZ, R6 ;  /* 0x000000ffff022224 */ /* 0x001fe400078e0006 */
[----:B------:R-:W-:-:S05]  /*9de0*/  @P2 IMAD.MOV.U32 R3, RZ, RZ, R7 ;  /* 0x000000ffff032224 */ /* 0x000fca00078e0007 */
[----:B------:R1:W-:Y:S04]  /*9df0*/  @P2 STG.E.U16 desc[UR36][R2.64+0x1f0], R150 ;  /* 0x0001f09602002986 */ /* 0x0003e8000c101524 */
[----:B------:R1:W-:Y:S02]  /*9e00*/  @P1 STG.E.U16 desc[UR36][R6.64+0x1f2], R151 ;  /* 0x0001f29706001986 */ /* 0x0003e4000c101524 */
.L_x_291:
[----:B------:R-:W-:Y:S05]  /*9e10*/  BSYNC B0 ;  /* 0x0000000000007941 */ /* 0x000fea0003800000 */
.L_x_37:
[----:B01----:R-:W2:Y:S01]  /*9e20*/  LDL.64 R2, [R1] ;  /* 0x0000000001027983 */ /* 0x003ea20000100a00 */
[----:B------:R-:W-:Y:S01]  /*9e30*/  ULDC.64 UR4, c[0x0][0x650] ;  /* 0x0001940000047ab9 */ /* 0x000fe20000000a00 */
[----:B------:R0:W-:Y:S01]  /*9e40*/  SYNCS.ARRIVE.TRANS64.A1T0 RZ, [R162+UR45], RZ ;  /* 0x000000ffa2ff79a7 */ /* 0x0001e2000810002d */
[----:B------:R-:W-:Y:S01]  /*9e50*/  PRMT R0, RZ, 0x7610, R0 ;  /* 0x00007610ff007816 */ /* 0x000fe20000000000 */
[----:B-----5:R-:W-:Y:S02]  /*9e60*/  IMAD.MOV.U32 R19, RZ, RZ, -0x1 ;  /* 0xffffffffff137424 */ /* 0x020fe400078e00ff */
[----:B------:R-:W-:Y:S01]  /*9e70*/  IMAD.MOV.U32 R22, RZ, RZ, -0x1 ;  /* 0xffffffffff167424 */ /* 0x000fe200078e00ff */
[----:B--2---:R-:W-:-:S04]  /*9e80*/  LEA R18, P0, R2, R18, 0x1 ;  /* 0x0000001202127211 */ /* 0x004fc800078008ff */
[----:B------:R-:W-:Y:S01]  /*9e90*/  LEA.HI.X R17, R2, R17, R23, 0x1, P0 ;  /* 0x0000001102117211 */ /* 0x000fe200000f0c17 */
[----:B------:R-:W-:Y:S01]  /*9ea0*/  IMAD.MOV.U32 R2, RZ, RZ, -0x1 ;  /* 0xffffffffff027424 */ /* 0x000fe200078e00ff */
[----:B------:R-:W-:-:S04]  /*9eb0*/  ISETP.GE.U32.AND P0, PT, R18, UR4, PT ;  /* 0x0000000412007c0c */ /* 0x000fc8000bf06070 */
[----:B------:R-:W-:-:S13]  /*9ec0*/  ISETP.GE.U32.AND.EX P0, PT, R17, UR5, PT, P0 ;  /* 0x0000000511007c0c */ /* 0x000fda000bf06100 */
[----:B0-----:R-:W-:Y:S05]  /*9ed0*/  @P0 BRA `(.L_x_292) ;  /* 0x0000000400700947 */ /* 0x001fea0003800000 */
[----:B------:R-:W0:Y:S01]  /*9ee0*/  S2R R10, SR_CTAID.X ;  /* 0x00000000000a7919 */ /* 0x000e220000002500 */
[----:B------:R-:W1:Y:S01]  /*9ef0*/  LDC.64 R8, c[0x0][0x628] ;  /* 0x00018a00ff087b82 */ /* 0x000e620000000a00 */
[----:B------:R-:W-:Y:S01]  /*9f00*/  ULDC UR4, c[0x0][0x150] ;  /* 0x0000540000047ab9 */ /* 0x000fe20000000800 */
[----:B---34-:R-:W-:Y:S01]  /*9f10*/  IMAD.MOV.U32 R6, RZ, RZ, R18 ;  /* 0x000000ffff067224 */ /* 0x018fe200078e0012 */
[----:B------:R-:W2:Y:S01]  /*9f20*/  S2R R20, SR_CTAID.Y ;  /* 0x0000000000147919 */ /* 0x000ea20000002600 */
[----:B------:R-:W-:-:S04]  /*9f30*/  IMAD.MOV.U32 R7, RZ, RZ, R17 ;  /* 0x000000ffff077224 */ /* 0x000fc800078e0011 */
[----:B------:R-:W3:Y:S08]  /*9f40*/  LDC R15, c[0x0][0x144] ;  /* 0x00005100ff0f7b82 */ /* 0x000ef00000000800 */
[----:B------:R-:W4:Y:S08]  /*9f50*/  LDC R0, c[0x0][0x630] ;  /* 0x00018c00ff007b82 */ /* 0x000f300000000800 */
[----:B------:R-:W2:Y:S01]  /*9f60*/  LDC.64 R12, c[0x0][0x620] ;  /* 0x00018800ff0c7b82 */ /* 0x000ea20000000a00 */
[----:B-1----:R-:W-:-:S04]  /*9f70*/  ISETP.NE.U32.AND P0, PT, R8, RZ, PT ;  /* 0x000000ff0800720c */ /* 0x002fc80003f05070 */
[----:B------:R-:W-:Y:S02]  /*9f80*/  ISETP.NE.AND.EX P0, PT, R9, RZ, PT, P0 ;  /* 0x000000ff0900720c */ /* 0x000fe40003f05300 */
[----:B0-----:R-:W-:-:S05]  /*9f90*/  I2FP.F32.U32 R2, R10 ;  /* 0x0000000a00027245 */ /* 0x001fca0000201000 */
[----:B------:R-:W-:-:S04]  /*9fa0*/  FMUL R2, R2, UR4 ;  /* 0x0000000402027c20 */ /* 0x000fc80008400000 */
[----:B------:R0:W1:Y:S02]  /*9fb0*/  F2I.U32.TRUNC.NTZ R14, R2 ;  /* 0x00000002000e7305 */ /* 0x000064000020f000 */
[----:B---34-:R-:W-:Y:S05]  /*9fc0*/  @!P0 BRA `(.L_x_293) ;  /* 0x0000000000288947 */ /* 0x018fea0003800000 */
[----:B------:R-:W3:Y:S02]  /*9fd0*/  LDC R3, c[0x0][0x634] ;  /* 0x00018d00ff037b82 */ /* 0x000ee40000000800 */
[----:B---3--:R-:W-:-:S05]  /*9fe0*/  IADD3 R7, P0, R18, R3, RZ ;  /* 0x0000000312077210 */ /* 0x008fca0007f1e0ff */
[----:B------:R-:W-:-:S04]  /*9ff0*/  IMAD.X R11, RZ, RZ, R17, P0 ;  /* 0x000000ffff0b7224 */ /* 0x000fc800000e0611 */
[----:B0-----:R-:W-:-:S04]  /*a000*/  IMAD.WIDE.U32 R2, R11, R8, RZ ;  /* 0x000000080b027225 */ /* 0x001fc800078e00ff */
[----:B------:R-:W-:-:S04]  /*a010*/  IMAD.WIDE.U32 R4, P0, R7, R9, R2 ;  /* 0x0000000907047225 */ /* 0x000fc80007800002 */
[----:B------:R-:W-:-:S04]  /*a020*/  IMAD.WIDE.U32 R2, R7, R8, RZ ;  /* 0x0000000807027225 */ /* 0x000fc800078e00ff */
[----:B------:R-:W-:Y:S01]  /*a030*/  IMAD.X R7, RZ, RZ, RZ, P0 ;  /* 0x000000ffff077224 */ /* 0x000fe200000e06ff */
[----:B------:R-:W-:Y:S01]  /*a040*/  IADD3 RZ, P0, R3, R4, RZ ;  /* 0x0000000403ff7210 */ /* 0x000fe20007f1e0ff */
[----:B------:R-:W-:-:S04]  /*a050*/  IMAD.MOV.U32 R6, RZ, RZ, R5 ;  /* 0x000000ffff067224 */ /* 0x000fc800078e0005 */
[----:B------:R-:W-:-:S08]  /*a060*/  IMAD.WIDE.U32.X R6, R11, R9, R6, P0 ;  /* 0x000000090b067225 */ /* 0x000fd000000e0406 */
.L_x_293:
[----:B------:R-:W3:Y:S01]  /*a070*/  LDC.64 R26, c[0x0][0x640] ;  /* 0x00019000ff1a7b82 */ /* 0x000ee20000000a00 */
[-C--:B------:R-:W-:Y:S01]  /*a080*/  SHF.R.U64 R11, R6, R0.reuse, R7 ;  /* 0x00000000060b7219 */ /* 0x080fe20000001207 */
[----:B------:R-:W-:Y:S01]  /*a090*/  IMAD.MOV.U32 R19, RZ, RZ, R17 ;  /* 0x000000ffff137224 */ /* 0x000fe200078e0011 */
[----:B------:R-:W-:Y:S01]  /*a0a0*/  SHF.R.U32.HI R0, RZ, R0, R7 ;  /* 0x00000000ff007219 */ /* 0x000fe20000011607 */
[----:B-1----:R-:W-:Y:S01]  /*a0b0*/  IMAD.MOV R14, RZ, RZ, -R14 ;  /* 0x000000ffff0e7224 */ /* 0x002fe200078e0a0e */
[----:B------:R-:W-:Y:S01]  /*a0c0*/  IADD3 R5, P0, RZ, -R11, RZ ;  /* 0x8000000bff057210 */ /* 0x000fe20007f1e0ff */
[----:B------:R-:W-:Y:S01]  /*a0d0*/  ULDC UR4, c[0x0][0x154] ;  /* 0x0000550000047ab9 */ /* 0x000fe20000000800 */
[----:B------:R-:W-:Y:S01]  /*a0e0*/  IMAD.MOV.U32 R7, RZ, RZ, 0x1 ;  /* 0x00000001ff077424 */ /* 0x000fe200078e00ff */
[----:B------:R-:W1:Y:S01]  /*a0f0*/  LDC R4, c[0x0][0x618] ;  /* 0x00018600ff047b82 */ /* 0x000e620000000800 */
[----:B------:R-:W-:Y:S02]  /*a100*/  IMAD R22, R15, R14, R10 ;  /* 0x0000000e0f167224 */ /* 0x000fe400078e020a */
[----:B------:R-:W-:-:S04]  /*a110*/  IMAD.X R3, RZ, RZ, ~R0, P0 ;  /* 0x000000ffff037224 */ /* 0x000fc800000e0e00 */
[-C--:B--2---:R-:W-:Y:S01]  /*a120*/  IMAD R0, R3, R12.reuse, RZ ;  /* 0x0000000c03007224 */ /* 0x084fe200078e02ff */
[----:B------:R-:W2:Y:S01]  /*a130*/  LDC R6, c[0x0][0x608] ;  /* 0x00018200ff067b82 */ /* 0x000ea20000000800 */
[----:B0-----:R-:W-:-:S04]  /*a140*/  IMAD.WIDE.U32 R2, R5, R12, R18 ;  /* 0x0000000c05027225 */ /* 0x001fc800078e0012 */
[----:B------:R-:W-:Y:S01]  /*a150*/  IMAD R5, R5, R13, R0 ;  /* 0x0000000d05057224 */ /* 0x000fe200078e0200 */
[----:B------:R-:W-:Y:S02]  /*a160*/  I2FP.F32.U32 R0, R20 ;  /* 0x0000001400007245 */ /* 0x000fe40000201000 */
[----:B------:R-:W0:Y:S01]  /*a170*/  LDC R24, c[0x0][0x658] ;  /* 0x00019600ff187b82 */ /* 0x000e220000000800 */
[----:B------:R-:W-:Y:S01]  /*a180*/  IMAD.IADD R3, R3, 0x1, R5 ;  /* 0x0000000103037824 */ /* 0x000fe200078e0205 */
[----:B---3--:R-:W-:Y:S01]  /*a190*/  ISETP.NE.U32.AND P0, PT, R26, RZ, PT ;  /* 0x000000ff1a00720c */ /* 0x008fe20003f05070 */
[----:B------:R-:W-:Y:S01]  /*a1a0*/  FMUL R0, R0, UR4 ;  /* 0x0000000400007c20 */ /* 0x000fe20008400000 */
[----:B------:R-:W-:Y:S02]  /*a1b0*/  IMAD.MOV.U32 R5, RZ, RZ, -0x1 ;  /* 0xffffffffff057424 */ /* 0x000fe400078e00ff */
[----:B------:R-:W-:Y:S01]  /*a1c0*/  ISETP.NE.AND.EX P0, PT, R27, RZ, PT, P0 ;  /* 0x000000ff1b00720c */ /* 0x000fe20003f05300 */
[----:B------:R3:W4:Y:S01]  /*a1d0*/  F2I.U32.TRUNC.NTZ R12, R0 ;  /* 0x00000000000c7305 */ /* 0x000722000020f000 */
[----:B------:R-:W3:Y:S01]  /*a1e0*/  LDC R15, c[0x0][0x148] ;  /* 0x00005200ff0f7b82 */ /* 0x000ee20000000800 */
[----:B-1----:R-:W-:-:S02]  /*a1f0*/  SHF.R.U64 R10, R2, R4, R3 ;  /* 0x00000004020a7219 */ /* 0x002fc40000001203 */
[----:B------:R-:W-:-:S05]  /*a200*/  SHF.R.U32.HI R3, RZ, R4, R3 ;  /* 0x00000004ff037219 */ /* 0x000fca0000011603 */
[----:B------:R-:W1:Y:S01]  /*a210*/  LDC R14, c[0x0][0x600] ;  /* 0x00018000ff0e7b82 */ /* 0x000e620000000800 */
[-CC-:B--2---:R-:W-:Y:S02]  /*a220*/  SHF.R.U64 R8, R10, R6.reuse, R3.reuse ;  /* 0x000000060a087219 */ /* 0x184fe40000001203 */
[----:B------:R-:W-:-:S05]  /*a230*/  SHF.R.U32.HI R3, RZ, R6, R3 ;  /* 0x00000006ff037219 */ /* 0x000fca0000011603 */
[----:B------:R-:W2:Y:S01]  /*a240*/  LDC R21, c[0x0][0x648] ;  /* 0x00019200ff157b82 */ /* 0x000ea20000000800 */
[-CC-:B0-----:R-:W-:Y:S02]  /*a250*/  SHF.R.U64 R13, R8, R24.reuse, R3.reuse ;  /* 0x00000018080d7219 */ /* 0x181fe40000001203 */
[-C--:B------:R-:W-:Y:S02]  /*a260*/  SHF.L.U32 R5, R5, R24.reuse, RZ ;  /* 0x0000001805057219 */ /* 0x080fe400000006ff */
[-C--:B------:R-:W-:Y:S01]  /*a270*/  SHF.R.U32.HI R3, RZ, R24.reuse, R3 ;  /* 0x00000018ff037219 */ /* 0x080fe20000011603 */
[----:B------:R-:W-:Y:S01]  /*a280*/  IMAD.MOV.U32 R2, RZ, RZ, R13 ;  /* 0x000000ffff027224 */ /* 0x000fe200078e000d */
[----:B------:R-:W-:Y:S01]  /*a290*/  SHF.L.U32 R24, R7, R24, RZ ;  /* 0x0000001807187219 */ /* 0x000fe200000006ff */
[----:B------:R-:W0:Y:S01]  /*a2a0*/  LDC R25, c[0x0][0x638] ;  /* 0x00018e00ff197b82 */ /* 0x000e220000000800 */
[----:B------:R-:W-:-:S07]  /*a2b0*/  LOP3.LUT R19, RZ, R5, RZ, 0x33, !PT ;  /* 0x00000005ff137212 */ /* 0x000fce00078e33ff */
[----:B------:R-:W0:Y:S01]  /*a2c0*/  LDC R28, c[0x0][0x610] ;  /* 0x00018400ff1c7b82 */ /* 0x000e220000000800 */
[----:B----4-:R-:W-:Y:S05]  /*a2d0*/  @!P0 BRA `(.L_x_294) ;  /* 0x0000000000288947 */ /* 0x010fea0003800000 */
[----:B---3--:R-:W3:Y:S02]  /*a2e0*/  LDC R0, c[0x0][0x64c] ;  /* 0x00019300ff007b82 */ /* 0x008ee40000000800 */
[----:B---3--:R-:W-:-:S05]  /*a2f0*/  IADD3 R7, P0, R13, R0, RZ ;  /* 0x000000000d077210 */ /* 0x008fca0007f1e0ff */
        /* <DEDUP_REMOVED lines=8> */
.L_x_294:
[----:B------:R-:W4:Y:S01]  /*a380*/  LDC R4, c[0x0][0x65c] ;  /* 0x00019700ff047b82 */ /* 0x000f220000000800 */
[----:B--23--:R-:W-:Y:S01]  /*a390*/  SHF.R.U64 R0, R2, R21, R3 ;  /* 0x0000001502007219 */ /* 0x00cfe20000001203 */
[----:B-1----:R-:W-:Y:S01]  /*a3a0*/  VIADD R3, R14, 0xffffffff ;  /* 0xffffffff0e037836 */ /* 0x002fe20000000000 */
[----:B------:R-:W-:Y:S01]  /*a3b0*/  LOP3.LUT R19, R8, R19, RZ, 0xc0, !PT ;  /* 0x0000001308137212 */ /* 0x000fe200078ec0ff */
[----:B------:R-:W-:Y:S02]  /*a3c0*/  IMAD.MOV R12, RZ, RZ, -R12 ;  /* 0x000000ffff0c7224 */ /* 0x000fe400078e0a0c */
[----:B------:R-:W-:Y:S01]  /*a3d0*/  IMAD.MOV R2, RZ, RZ, -R0 ;  /* 0x000000ffff027224 */ /* 0x000fe200078e0a00 */
[----:B------:R-:W-:Y:S01]  /*a3e0*/  LOP3.LUT R3, R10, R3, RZ, 0xc0, !PT ;  /* 0x000000030a037212 */ /* 0x000fe200078ec0ff */
[----:B------:R-:W-:Y:S02]  /*a3f0*/  IMAD R19, R24, R0, R19 ;  /* 0x0000000018137224 */ /* 0x000fe400078e0213 */
[----:B0-----:R-:W-:-:S04]  /*a400*/  IMAD R0, R2, R25, R13 ;  /* 0x0000001902007224 */ /* 0x001fc800078e020d */
[----:B------:R-:W-:Y:S01]  /*a410*/  IMAD R2, R0, R14, R3 ;  /* 0x0000000e00027224 */ /* 0x000fe200078e0203 */
[----:B----4-:R-:W-:Y:S01]  /*a420*/  ISETP.NE.AND P0, PT, R4, 0x1, PT ;  /* 0x000000010400780c */ /* 0x010fe20003f05270 */
[----:B------:R-:W-:-:S05]  /*a430*/  IMAD.MOV.U32 R4, RZ, RZ, 0x1 ;  /* 0x00000001ff047424 */ /* 0x000fca00078e00ff */
[----:B------:R-:W-:-:S07]  /*a440*/  PRMT R0, R4, 0x7610, R0 ;  /* 0x0000761004007816 */ /* 0x000fce0000000000 */
[----:B------:R-:W-:-:S04]  /*a450*/  @P0 IMAD R22, R15, R12, R20 ;  /* 0x0000000c0f160224 */ /* 0x000fc800078e0214 */
[----:B------:R-:W-:-:S05]  /*a460*/  IMAD R19, R19, R28, R22 ;  /* 0x0000001c13137224 */ /* 0x000fca00078e0216 */
[----:B------:R-:W-:Y:S02]  /*a470*/  SEL R22, R2, R19, !P0 ;  /* 0x0000001302167207 */ /* 0x000fe40004000000 */
[----:B------:R-:W-:Y:S01]  /*a480*/  SEL R19, R19, R2, !P0 ;  /* 0x0000000213137207 */ /* 0x000fe20004000000 */
[----:B------:R-:W-:-:S07]  /*a490*/  IMAD.MOV.U32 R2, RZ, RZ, R11 ;  /* 0x000000ffff027224 */ /* 0x000fce00078e000b */
.L_x_292:
[----:B------:R-:W-:Y:S02]  /*a4a0*/  LOP3.LUT P0, RZ, R0, 0xff, RZ, 0xc0, !PT ;  /* 0x000000ff00ff7812 */ /* 0x000fe4000780c0ff */
[----:B------:R-:W-:-:S11]  /*a4b0*/  LOP3.LUT R175, R175, 0x1, RZ, 0x3c, !PT ;  /* 0x00000001afaf7812 */ /* 0x000fd600078e3cff */
[----:B------:R-:W-:Y:S05]  /*a4c0*/  @P0 BRA `(.L_x_295) ;  /* 0xffffff7000b40947 */ /* 0x000fea000383ffff */
[----:B------:R-:W-:Y:S05]  /*a4d0*/  EXIT ;  /* 0x000000000000794d */ /* 0x000fea0003800000 */
.L_x_18:
[----:B------:R-:W-:-:S08]  /*a4e0*/  ISETP.NE.AND P0, PT, R5, RZ, PT ;  /* 0x000000ff0500720c */ /* 0x000fd00003f05270 */
[----:B0-----:R-:W0:-:S00]  /*a4f0*/  USETMAXREG.DEALLOC.CTAPOOL 0x28 ;  /* 0x00000028000079c8 */ /* 0x001e0000080e0500 */
[----:B------:R-:W-:Y:S05]  /*a500*/  @P0 EXIT ;  /* 0x000000000000094d */ /* 0x000fea0003800000 */
[----:B0-----:R-:W-:Y:S01]  /*a510*/  LOP3.LUT P0, RZ, R8, 0xff, RZ, 0xc0, !PT ;  /* 0x000000ff08ff7812 */ /* 0x001fe2000780c0ff */
[----:B------:R-:W-:Y:S02]  /*a520*/  IMAD.MOV.U32 R0, RZ, RZ, 0x1 ;  /* 0x00000001ff007424 */ /* 0x000fe400078e00ff */
[----:B------:R-:W-:-:S10]  /*a530*/  IMAD.MOV.U32 R8, RZ, RZ, RZ ;  /* 0x000000ffff087224 */ /* 0x000fd400078e00ff */
[----:B------:R-:W-:Y:S05]  /*a540*/  @!P0 BRA `(.L_x_296) ;  /* 0x0000000c003c8947 */ /* 0x000fea0003800000 */
[----:B------:R-:W0:Y:S01]  /*a550*/  S2R R7, SR_CgaCtaId ;  /* 0x0000000000077919 */ /* 0x000e220000008800 */
[----:B------:R-:W-:Y:S01]  /*a560*/  LOP3.LUT P0, RZ, R4, 0x1f, RZ, 0xc0, !PT ;  /* 0x0000001f04ff7812 */ /* 0x000fe2000780c0ff */
[----:B------:R-:W-:Y:S01]  /*a570*/  ULDC UR5, c[0x0][0x658] ;  /* 0x0001960000057ab9 */ /* 0x000fe20000000800 */
[----:B------:R-:W-:Y:S01]  /*a580*/  UMOV UR6, 0xffffffff ;  /* 0xffffffff00067882 */ /* 0x000fe20000000000 */
[----:B------:R-:W-:Y:S01]  /*a590*/  BSSY B0, `(.L_x_296) ;  /* 0x00000ca000007945 */ /* 0x000fe20003800000 */
[----:B------:R-:W-:Y:S01]  /*a5a0*/  USHF.L.U32 UR6, UR6, UR5, URZ ;  /* 0x0000000506067299 */ /* 0x000fe2000800063f */
[C---:B------:R-:W-:Y:S01]  /*a5b0*/  ISETP.NE.AND P2, PT, R3.reuse, RZ, PT ;  /* 0x000000ff0300720c */ /* 0x040fe20003f45270 */
[----:B------:R-:W-:Y:S01]  /*a5c0*/  IMAD.MOV.U32 R9, RZ, RZ, 0x1 ;  /* 0x00000001ff097424 */ /* 0x000fe200078e00ff */
[----:B------:R-:W-:Y:S01]  /*a5d0*/  ISETP.NE.OR P0, PT, R3, RZ, !P0 ;  /* 0x000000ff0300720c */ /* 0x000fe20004705670 */
[----:B------:R-:W-:Y:S01]  /*a5e0*/  IMAD.MOV.U32 R0, RZ, RZ, 0x1 ;  /* 0x00000001ff007424 */ /* 0x000fe200078e00ff */
[----:B------:R-:W-:Y:S01]  /*a5f0*/  LOP3.LUT R6, R16, 0x2, RZ, 0xfc, !PT ;  /* 0x0000000210067812 */ /* 0x000fe200078efcff */
[----:B------:R-:W-:Y:S01]  /*a600*/  IMAD.MOV.U32 R8, RZ, RZ, RZ ;  /* 0x000000ffff087224 */ /* 0x000fe200078e00ff */
[----:B------:R-:W-:Y:S01]  /*a610*/  ULDC UR4, c[0x0][0x600] ;  /* 0x0001800000047ab9 */ /* 0x000fe20000000800 */
[----:B------:R-:W-:Y:S01]  /*a620*/  UMOV UR7, 0x1 ;  /* 0x0000000100077882 */ /* 0x000fe20000000000 */
[----:B------:R-:W-:-:S02]  /*a630*/  UIADD3 UR19, UR40, 0x1, URZ ;  /* 0x0000000128137890 */ /* 0x000fc4000fffe03f */
[----:B------:R-:W-:Y:S02]  /*a640*/  UIADD3 UR15, UR4, -0x1, URZ ;  /* 0xffffffff040f7890 */ /* 0x000fe4000fffe03f */
[----:B------:R-:W-:Y:S02]  /*a650*/  USHF.L.U32 UR17, UR7, UR5, URZ ;  /* 0x0000000507117299 */ /* 0x000fe4000800063f */
[----:B------:R-:W-:Y:S01]  /*a660*/  ULOP3.LUT UR16, URZ, UR6, URZ, 0x33, !UPT ;  /* 0x000000063f107292 */ /* 0x000fe2000f8e333f */
[----:B------:R-:W-:Y:S01]  /*a670*/  ULDC.64 UR20, c[0x0][0x198] ;  /* 0x0000660000147ab9 */ /* 0x000fe20000000a00 */
[C---:B0-----:R-:W-:Y:S02]  /*a680*/  IMAD.SHL.U32 R10, R7.reuse, 0x80, RZ ;  /* 0x00000080070a7824 */ /* 0x041fe400078e00ff */
[----:B------:R-:W-:-:S03]  /*a690*/  IMAD.SHL.U32 R7, R7, 0x1000, RZ ;  /* 0x0000100007077824 */ /* 0x000fc600078e00ff */
[----:B------:R-:W-:Y:S02]  /*a6a0*/  LOP3.LUT R10, R10, 0x80, RZ, 0xc0, !PT ;  /* 0x000000800a0a7812 */ /* 0x000fe400078ec0ff */
[----:B------:R-:W-:-:S07]  /*a6b0*/  LOP3.LUT R7, R7, 0x1000, RZ, 0xc0, !PT ;  /* 0x0000100007077812 */ /* 0x000fce00078ec0ff */
.L_x_308:
[----:B------:R-:W-:-:S03]  /*a6c0*/  UMOV UR4, 0xffffffff ;  /* 0xffffffff00047882 */ /* 0x000fc60000000000 */
[----:B------:R-:W-:Y:S05]  /*a6d0*/  BRA.DIV UR4, `(.L_x_297) ;  /* 0x0000001204e87947 */ /* 0x000fea000b800000 */
[----:B------:R-:W-:-:S13]  /*a6e0*/  ELECT P6, URZ, PT ;  /* 0x00000000003f782f */ /* 0x000fda00038c0000 */
.L_x_328:
[----:B------:R-:W0:Y:S01]  /*a6f0*/  LDC R3, c[0x0][0x28c] ;  /* 0x0000a300ff037b82 */ /* 0x000e220000000800 */
[----:B------:R-:W-:Y:S01]  /*a700*/  BSSY B1, `(.L_x_298) ;  /* 0x0000039000017945 */ /* 0x000fe20003800000 */
[----:B0-----:R-:W-:-:S13]  /*a710*/  ISETP.LT.OR P6, PT, R3, 0x1, !P6 ;  /* 0x000000010300780c */ /* 0x001fda00077c1670 */
[----:B------:R-:W-:Y:S05]  /*a720*/  @P6 BRA `(.L_x_299) ;  /* 0x0000000000d86947 */ /* 0x000fea0003800000 */
[----:B------:R-:W-:Y:S02]  /*a730*/  IMAD R22, R22, 0x100, R10 ;  /* 0x0000010016167824 */ /* 0x000fe400078e020a */
[----:B------:R-:W-:Y:S02]  /*a740*/  IMAD.SHL.U32 R19, R19, 0x40, RZ ;  /* 0x0000004013137824 */ /* 0x000fe400078e00ff */
[----:B------:R-:W-:Y:S02]  /*a750*/  IMAD.MOV.U32 R14, RZ, RZ, RZ ;  /* 0x000000ffff0e7224 */ /* 0x000fe400078e00ff */
[----:B------:R-:W-:Y:S02]  /*a760*/  IMAD.U32 R15, RZ, RZ, UR19 ;  /* 0x00000013ff0f7e24 */ /* 0x000fe4000f8e00ff */
[----:B------:R-:W-:Y:S02]  /*a770*/  IMAD.MOV.U32 R3, RZ, RZ, R0 ;  /* 0x000000ffff037224 */ /* 0x000fe400078e0000 */
[----:B------:R-:W-:-:S07]  /*a780*/  IMAD.MOV.U32 R4, RZ, RZ, R8 ;  /* 0x000000ffff047224 */ /* 0x000fce00078e0008 */
.L_x_303:
[----:B------:R-:W0:Y:S01]  /*a790*/  S2R R12, SR_CgaCtaId ;  /* 0x00000000000c7919 */ /* 0x000e220000008800 */
[----:B------:R-:W-:Y:S01]  /*a7a0*/  MOV R5, 0x400 ;  /* 0x0000040000057802 */ /* 0x000fe20000000f00 */
[----:B------:R-:W1:Y:S03]  /*a7b0*/  @!P2 LDC R11, c[0x0][0x500] ;  /* 0x00014000ff0bab82 */ /* 0x000e660000000800 */
[----:B0-----:R-:W-:Y:S02]  /*a7c0*/  LEA R13, R12, R5, 0x18 ;  /* 0x000000050c0d7211 */ /* 0x001fe400078ec0ff */
[----:B------:R-:W-:-:S03]  /*a7d0*/  SHF.L.U32 R5, R3, 0x1f, RZ ;  /* 0x0000001f03057819 */ /* 0x000fc600000006ff */
[----:B------:R-:W-:-:S04]  /*a7e0*/  IMAD R12, R4, 0x8, R13 ;  /* 0x00000008040c7824 */ /* 0x000fc800078e020d */
[----:B------:R-:W0:Y:S02]  /*a7f0*/  SYNCS.PHASECHK.TRANS64.TRYWAIT P1, [R12+URZ+0x58], R5 ;  /* 0x000058050c0075a7 */ /* 0x000e24000802017f */
[----:B01----:R-:W-:Y:S05]  /*a800*/  @!P1 BRA `(.L_x_300) ;  /* 0x0000001000bc9947 */ /* 0x003fea0003800000 */
.L_x_329:
[----:B0-----:R-:W-:Y:S01]  /*a810*/  PRMT R5, R6, 0x9910, RZ ;  /* 0x0000991006057816 */ /* 0x001fe200000000ff */
[----:B------:R0:W-:Y:S03]  /*a820*/  @!P2 SYNCS.ARRIVE.TRANS64 RZ, [R12+URZ], R11 ;  /* 0x0000000b0cffa9a7 */ /* 0x0001e6000800003f */
[----:B------:R-:W-:-:S13]  /*a830*/  ISETP.NE.AND P1, PT, R5, 0x2, PT ;  /* 0x000000020500780c */ /* 0x000fda0003f25270 */
[----:B0-----:R-:W-:Y:S05]  /*a840*/  @P1 BRA `(.L_x_301) ;  /* 0x0000000000041947 */ /* 0x001fea0003800000 */
[----:B------:R-:W-:Y:S01]  /*a850*/  BPT.TRAP 0x1 ;  /* 0x000000040000795c */ /* 0x000fe20000300000 */
.L_x_301:
[----:B------:R-:W-:Y:S05]  /*a860*/  @P0 BRA `(.L_x_302) ;  /* 0x0000000000040947 */ /* 0x000fea0003800000 */
[----:B------:R-:W-:Y:S01]  /*a870*/  BPT.TRAP 0x1 ;  /* 0x000000040000795c */ /* 0x000fe20000300000 */
.L_x_302:
[----:B------:R-:W-:Y:S01]  /*a880*/  IMAD R5, R4, 0x2000, R7 ;  /* 0x0000200004057824 */ /* 0x000fe200078e0207 */
[----:B------:R-:W-:Y:S01]  /*a890*/  R2UR UR9, R12 ;  /* 0x000000000c0972ca */ /* 0x000fe200000e0000 */
[C-C-:B------:R-:W-:Y:S01]  /*a8a0*/  IMAD R11, R4.reuse, 0x1000, R13.reuse ;  /* 0x00001000040b7824 */ /* 0x140fe200078e020d */
[----:B------:R-:W-:Y:S01]  /*a8b0*/  UIADD3 UR4, UP0, UR20, 0xf0, URZ ;  /* 0x000000f014047890 */ /* 0x000fe2000ff1e03f */
[----:B------:R-:W-:Y:S01]  /*a8c0*/  IMAD R5, R5, 0x2, R13 ;  /* 0x0000000205057824 */ /* 0x000fe200078e020d */
[----:B------:R-:W-:Y:S01]  /*a8d0*/  R2UR UR11, R19 ;  /* 0x00000000130b72ca */ /* 0x000fe200000e0000 */
[----:B------:R-:W-:Y:S01]  /*a8e0*/  VIADD R15, R15, 0xffffffff ;  /* 0xffffffff0f0f7836 */ /* 0x000fe20000000000 */
[----:B------:R-:W-:Y:S01]  /*a8f0*/  R2UR UR5, R11 ;  /* 0x000000000b0572ca */ /* 0x000fe200000e0000 */
[----:B------:R-:W-:Y:S01]  /*a900*/  UIADD3 UR22, UP1, UR20, 0x1f0, URZ ;  /* 0x000001f014167890 */ /* 0x000fe2000ff3e03f */
[----:B------:R-:W-:Y:S01]  /*a910*/  R2UR UR8, R5 ;  /* 0x00000000050872ca */ /* 0x000fe200000e0000 */
[----:B------:R-:W-:Y:S01]  /*a920*/  VIADD R4, R4, 0x1 ;  /* 0x0000000104047836 */ /* 0x000fe20000000000 */
[----:B------:R-:W-:Y:S01]  /*a930*/  R2UR UR10, R14 ;  /* 0x000000000e0a72ca */ /* 0x000fe200000e0000 */
[----:B------:R-:W-:Y:S01]  /*a940*/  UIADD3.X UR23, URZ, UR21, URZ, UP1, !UPT ;  /* 0x000000153f177290 */ /* 0x000fe20008ffe43f */
[----:B------:R-:W-:Y:S01]  /*a950*/  R2UR UR12, R2 ;  /* 0x00000000020c72ca */ /* 0x000fe200000e0000 */
[----:B------:R-:W-:Y:S01]  /*a960*/  UMOV UR6, 0x0 ;  /* 0x0000000000067882 */ /* 0x000fe20000000000 */
[----:B------:R-:W-:Y:S01]  /*a970*/  R2UR UR18, R22 ;  /* 0x00000000161272ca */ /* 0x000fe200000e0000 */
[----:B------:R-:W-:Y:S01]  /*a980*/  UMOV UR7, 0x10000000 ;  /* 0x1000000000077882 */ /* 0x000fe20000000000 */
[----:B------:R-:W-:Y:S01]  /*a990*/  ISETP.GT.AND P3, PT, R15, 0x1, PT ;  /* 0x000000010f00780c */ /* 0x000fe20003f64270 */
[----:B------:R-:W-:Y:S01]  /*a9a0*/  UMOV UR24, 0x30000 ;  /* 0x0003000000187882 */ /* 0x000fe20000000000 */
[----:B------:R-:W-:Y:S01]  /*a9b0*/  ISETP.NE.AND P1, PT, R4, 0xb, PT ;  /* 0x0000000b0400780c */ /* 0x000fe20003f25270 */
[----:B------:R-:W-:Y:S01]  /*a9c0*/  UIADD3 UR13, UR5, 0x180, URZ ;  /* 0x00000180050d7890 */ /* 0x000fe2000fffe03f */
[----:B------:R-:W-:Y:S01]  /*a9d0*/  VIADD R14, R14, 0x20 ;  /* 0x000000200e0e7836 */ /* 0x000fe20000000000 */
[----:B------:R-:W-:Y:S01]  /*a9e0*/  UIADD3.X UR5, URZ, UR21, URZ, UP0, !UPT ;  /* 0x000000153f057290 */ /* 0x000fe200087fe43f */
[----:B------:R-:W-:Y:S01]  /*a9f0*/  SEL R12, RZ, 0x1, P1 ;  /* 0x00000001ff0c7807 */ /* 0x000fe20000800000 */
[----:B------:R-:W-:Y:S01]  /*aa00*/  UIADD3 UR14, UR8, 0xb180, URZ ;  /* 0x0000b180080e7890 */ /* 0x000fe2000fffe03f */
[----:B------:R-:W-:-:S02]  /*aa10*/  SEL R4, R4, RZ, P1 ;  /* 0x000000ff04047207 */ /* 0x000fc40000800000 */
[----:B------:R-:W-:Y:S01]  /*aa20*/  UMOV UR8, UR13 ;  /* 0x0000000d00087c82 */ /* 0x000fe20008000000 */
[----:B------:R-:W-:-:S03]  /*aa30*/  LOP3.LUT R3, R3, R12, RZ, 0x3c, !PT ;  /* 0x0000000c03037212 */ /* 0x000fc600078e3cff */
[----:B------:R0:W-:Y:S02]  /*aa40*/  UTMALDG.3D [UR8], [UR4], desc[UR6] ;  /* 0x00000608040075b4 */ /* 0x0001e40008011000 */
[----:B0-----:R-:W-:Y:S01]  /*aa50*/  UMOV UR8, UR14 ;  /* 0x0000000e00087c82 */ /* 0x001fe20008000000 */
[----:B------:R-:W-:Y:S02]  /*aa60*/  UMOV UR11, UR18 ;  /* 0x00000012000b7c82 */ /* 0x000fe40008000000 */
[----:B------:R0:W-:Y:S02]  /*aa70*/  UTMALDG.3D.MULTICAST [UR8], [UR22], UR24, desc[UR6] ;  /* 0x00000608160073b4 */ /* 0x0001e40008011818 */
[----:B0-----:R-:W-:Y:S05]  /*aa80*/  @P3 BRA `(.L_x_303) ;  /* 0xfffffffc00403947 */ /* 0x001fea000383ffff */
.L_x_299:
[----:B------:R-:W-:Y:S05]  /*aa90*/  BSYNC B1 ;  /* 0x0000000000017941 */ /* 0x000fea0003800000 */
.L_x_298:
[----:B------:R-:W2:Y:S01]  /*aaa0*/  LDL.64 R12, [R1] ;  /* 0x00000000010c7983 */ /* 0x000ea20000100a00 */
[----:B------:R-:W-:Y:S01]  /*aab0*/  LOP3.LUT P4, RZ, R9, 0xff, RZ, 0xc0, !PT ;  /* 0x000000ff09ff7812 */ /* 0x000fe2000788c0ff */
[----:B------:R-:W-:Y:S01]  /*aac0*/  VIADD R8, R8, UR40 ;  /* 0x0000002808087c36 */ /* 0x000fe20008000000 */
[----:B------:R-:W-:Y:S01]  /*aad0*/  ULDC.64 UR4, c[0x0][0x650] ;  /* 0x0001940000047ab9 */ /* 0x000fe20000000a00 */
[----:B------:R-:W-:Y:S01]  /*aae0*/  IMAD.U32 R5, RZ, RZ, UR40 ;  /* 0x00000028ff057e24 */ /* 0x000fe2000f8e00ff */
[----:B------:R-:W-:Y:S01]  /*aaf0*/  UISETP.GE.U32.AND UP0, UPT, UR40, 0xb, UPT ;  /* 0x0000000b2800788c */ /* 0x000fe2000bf06070 */
[----:B------:R-:W-:Y:S01]  /*ab00*/  BSSY B1, `(.L_x_304) ;  /* 0x0000070000017945 */ /* 0x000fe20003800000 */
[----:B------:R-:W-:Y:S01]  /*ab10*/  ISETP.GT.U32.AND P1, PT, R8, 0xa, PT ;  /* 0x0000000a0800780c */ /* 0x000fe20003f24070 */
[----:B------:R-:W-:Y:S01]  /*ab20*/  IMAD.MOV.U32 R19, RZ, RZ, -0x1 ;  /* 0xffffffffff137424 */ /* 0x000fe200078e00ff */
[----:B------:R-:W-:Y:S01]  /*ab30*/  PRMT R9, RZ, 0x7610, R9 ;  /* 0x00007610ff097816 */ /* 0x000fe20000000009 */
[----:B------:R-:W-:Y:S01]  /*ab40*/  IMAD.MOV.U32 R22, RZ, RZ, -0x1 ;  /* 0xffffffffff167424 */ /* 0x000fe200078e00ff */
[----:B------:R-:W-:-:S02]  /*ab50*/  ISETP.LT.U32.AND P1, PT, R5, 0xb, P1 ;  /* 0x0000000b0500780c */ /* 0x000fc40000f21070 */
[----:B------:R-:W-:Y:S01]  /*ab60*/  PLOP3.LUT P3, PT, PT, PT, UP0, 0x80, 0x0 ;  /* 0x000000000000781c */ /* 0x000fe20003f6f008 */
[----:B------:R-:W0:Y:S01]  /*ab70*/  @P4 S2R R3, SR_CgaCtaId ;  /* 0x0000000000034919 */ /* 0x000e220000008800 */
[----:B------:R-:W-:-:S04]  /*ab80*/  @P4 MOV R2, 0x400 ;  /* 0x0000040000024802 */ /* 0x000fc80000000f00 */
[----:B0-----:R-:W-:Y:S01]  /*ab90*/  @P4 LEA R4, R3, R2, 0x18 ;  /* 0x0000000203044211 */ /* 0x001fe200078ec0ff */
[----:B------:R-:W-:-:S03]  /*aba0*/  IMAD.WIDE.U32 R2, R8, -0x45d1745d, RZ ;  /* 0xba2e8ba308027825 */ /* 0x000fc600078e00ff */
[----:B------:R0:W-:Y:S01]  /*abb0*/  @P4 SYNCS.ARRIVE.TRANS64.A1T0 RZ, [R4+URZ+0xe8], RZ ;  /* 0x0000e8ff04ff49a7 */ /* 0x0001e2000810003f */
[----:B------:R-:W-:Y:S01]  /*abc0*/  IMAD.MOV.U32 R2, RZ, RZ, -0x1 ;  /* 0xffffffffff027424 */ /* 0x000fe200078e00ff */
[----:B------:R-:W-:Y:S02]  /*abd0*/  SHF.R.U32.HI R5, RZ, 0x3, R3 ;  /* 0x00000003ff057819 */ /* 0x000fe40000011603 */
[----:B------:R-:W-:-:S03]  /*abe0*/  SEL R3, RZ, 0x1, !P1 ;  /* 0x00000001ff037807 */ /* 0x000fc60004800000 */
[----:B------:R-:W-:Y:S01]  /*abf0*/  IMAD R8, R5, -0xb, R8 ;  /* 0xfffffff505087824 */ /* 0x000fe200078e0208 */
[----:B------:R-:W-:Y:S02]  /*ac00*/  LOP3.LUT R0, R0, R3, RZ, 0x3c, !PT ;  /* 0x0000000300007212 */ /* 0x000fe400078e3cff */
[----:B------:R-:W-:Y:S02]  /*ac10*/  PRMT R3, RZ, 0x7610, R3 ;  /* 0x00007610ff037816 */ /* 0x000fe40000000003 */
[----:B------:R-:W-:Y:S02]  /*ac20*/  @P3 LOP3.LUT R0, R0, 0x1, R5, 0x78, !PT ;  /* 0x0000000100003812 */ /* 0x000fe400078e7805 */
[----:B--2---:R-:W-:-:S04]  /*ac30*/  IADD3 R18, P4, R18, R12, RZ ;  /* 0x0000000c12127210 */ /* 0x004fc80007f9e0ff */
[----:B------:R-:W-:Y:S01]  /*ac40*/  ISETP.GE.U32.AND P1, PT, R18, UR4, PT ;  /* 0x0000000412007c0c */ /* 0x000fe2000bf26070 */
[----:B------:R-:W-:-:S05]  /*ac50*/  IMAD.X R17, R17, 0x1, R23, P4 ;  /* 0x0000000111117824 */ /* 0x000fca00020e0617 */
[----:B------:R-:W-:-:S13]  /*ac60*/  ISETP.GE.U32.AND.EX P1, PT, R17, UR5, PT, P1 ;  /* 0x0000000511007c0c */ /* 0x000fda000bf26110 */
[----:B0-----:R-:W-:Y:S05]  /*ac70*/  @P1 BRA `(.L_x_305) ;  /* 0x0000000400601947 */ /* 0x001fea0003800000 */
[----:B------:R-:W0:Y:S01]  /*ac80*/  S2R R12, SR_CTAID.X ;  /* 0x00000000000c7919 */ /* 0x000e220000002500 */
[----:B------:R-:W-:Y:S01]  /*ac90*/  ULDC.64 UR4, c[0x0][0x628] ;  /* 0x00018a0000047ab9 */ /* 0x000fe20000000a00 */
[----:B------:R-:W-:Y:S01]  /*aca0*/  ULDC UR7, c[0x0][0x630] ;  /* 0x00018c0000077ab9 */ /* 0x000fe20000000800 */
[----:B------:R-:W-:Y:S01]  /*acb0*/  ISETP.NE.U32.AND P1, PT, RZ, UR4, PT ;  /* 0x00000004ff007c0c */ /* 0x000fe2000bf25070 */
[----:B------:R-:W1:Y:S01]  /*acc0*/  S2R R13, SR_CTAID.Y ;  /* 0x00000000000d7919 */ /* 0x000e620000002600 */
[----:B------:R-:W-:Y:S01]  /*acd0*/  ULDC UR8, c[0x0][0x150] ;  /* 0x0000540000087ab9 */ /* 0x000fe20000000800 */
[----:B------:R-:W-:Y:S01]  /*ace0*/  IMAD.MOV.U32 R2, RZ, RZ, R18 ;  /* 0x000000ffff027224 */ /* 0x000fe200078e0012 */
[----:B------:R-:W-:Y:S01]  /*acf0*/  ISETP.NE.AND.EX P1, PT, RZ, UR5, PT, P1 ;  /* 0x00000005ff007c0c */ /* 0x000fe2000bf25310 */
[----:B------:R-:W-:Y:S01]  /*ad00*/  IMAD.MOV.U32 R3, RZ, RZ, R17 ;  /* 0x000000ffff037224 */ /* 0x000fe200078e0011 */
[----:B0-----:R-:W-:-:S11]  /*ad10*/  I2FP.F32.U32 R14, R12 ;  /* 0x0000000c000e7245 */ /* 0x001fd60000201000 */
[----:B------:R-:W-:Y:S05]  /*ad20*/  @!P1 BRA `(.L_x_306) ;  /* 0x0000000000289947 */ /* 0x000fea0003800000 */
[----:B------:R-:W-:Y:S02]  /*ad30*/  ULDC UR6, c[0x0][0x634] ;  /* 0x00018d0000067ab9 */ /* 0x000fe40000000800 */
[----:B------:R-:W-:-:S05]  /*ad40*/  IADD3 R3, P1, R18, UR6, RZ ;  /* 0x0000000612037c10 */ /* 0x000fca000ff3e0ff */
[----:B------:R-:W-:-:S04]  /*ad50*/  IMAD.X R11, RZ, RZ, R17, P1 ;  /* 0x000000ffff0b7224 */ /* 0x000fc800008e0611 */
[----:B------:R-:W-:-:S04]  /*ad60*/  IMAD.WIDE.U32 R4, R11, UR4, RZ ;  /* 0x000000040b047c25 */ /* 0x000fc8000f8e00ff */
[----:B------:R-:W-:-:S04]  /*ad70*/  IMAD.WIDE.U32 R4, P1, R3, UR5, R4 ;  /* 0x0000000503047c25 */ /* 0x000fc8000f820004 */
[----:B------:R-:W-:-:S04]  /*ad80*/  IMAD.WIDE.U32 R2, R3, UR4, RZ ;  /* 0x0000000403027c25 */ /* 0x000fc8000f8e00ff */
[----:B------:R-:W-:Y:S01]  /*ad90*/  IMAD.MOV.U32 R2, RZ, RZ, R5 ;  /* 0x000000ffff027224 */ /* 0x000fe200078e0005 */
[----:B------:R-:W-:Y:S01]  /*ada0*/  IADD3 RZ, P3, R3, R4, RZ ;  /* 0x0000000403ff7210 */ /* 0x000fe20007f7e0ff */
[----:B------:R-:W-:-:S04]  /*adb0*/  IMAD.X R3, RZ, RZ, RZ, P1 ;  /* 0x000000ffff037224 */ /* 0x000fc800008e06ff */
[----:B------:R-:W-:-:S08]  /*adc0*/  IMAD.WIDE.U32.X R2, R11, UR5, R2, P3 ;  /* 0x000000050b027c25 */ /* 0x000fd000098e0402 */
.L_x_306:
[----:B------:R-:W0:Y:S01]  /*add0*/  LDC R21, c[0x0][0x65c] ;  /* 0x00019700ff157b82 */ /* 0x000e220000000800 */
[--C-:B------:R-:W-:Y:S01]  /*ade0*/  SHF.R.U64 R11, R2, UR7, R3.reuse ;  /* 0x00000007020b7c19 */ /* 0x100fe20008001203 */
[----:B------:R-:W-:Y:S01]  /*adf0*/  FMUL R14, R14, UR8 ;  /* 0x000000080e0e7c20 */ /* 0x000fe20008400000 */
[----:B------:R-:W-:Y:S01]  /*ae00*/  SHF.R.U32.HI R2, RZ, UR7, R3 ;  /* 0x00000007ff027c19 */ /* 0x000fe20008011603 */
[----:B------:R-:W-:Y:S01]  /*ae10*/  ULDC UR6, c[0x0][0x154] ;  /* 0x0000550000067ab9 */ /* 0x000fe20000000800 */
[----:B------:R-:W-:Y:S01]  /*ae20*/  IADD3 R15, P1, RZ, -R11, RZ ;  /* 0x8000000bff0f7210 */ /* 0x000fe20007f3e0ff */
[----:B------:R-:W-:Y:S01]  /*ae30*/  ULDC.64 UR4, c[0x0][0x620] ;  /* 0x0001880000047ab9 */ /* 0x000fe20000000a00 */
[----:B-1----:R-:W-:Y:S01]  /*ae40*/  I2FP.F32.U32 R3, R13 ;  /* 0x0000000d00037245 */ /* 0x002fe20000201000 */
[----:B------:R-:W1:Y:S01]  /*ae50*/  LDC R19, c[0x0][0x144] ;  /* 0x00005100ff137b82 */ /* 0x000e620000000800 */
[----:B------:R-:W2:Y:S01]  /*ae60*/  F2I.U32.TRUNC.NTZ R14, R14 ;  /* 0x0000000e000e7305 */ /* 0x000ea2000020f000 */
[----:B------:R-:W-:-:S02]  /*ae70*/  IMAD.X R2, RZ, RZ, ~R2, P1 ;  /* 0x000000ffff027224 */ /* 0x000fc400008e0e02 */
[----:B------:R-:W-:Y:S01]  /*ae80*/  FMUL R4, R3, UR6 ;  /* 0x0000000603047c20 */ /* 0x000fe20008400000 */
[----:B------:R-:W-:Y:S01]  /*ae90*/  IMAD.MOV.U32 R3, RZ, RZ, R17 ;  /* 0x000000ffff037224 */ /* 0x000fe200078e0011 */
[----:B------:R-:W-:Y:S01]  /*aea0*/  ULDC.64 UR6, c[0x0][0x640] ;  /* 0x0001900000067ab9 */ /* 0x000fe20000000a00 */
[----:B------:R-:W-:Y:S01]  /*aeb0*/  IMAD R2, R2, UR4, RZ ;  /* 0x0000000402027c24 */ /* 0x000fe2000f8e02ff */
[----:B------:R-:W3:Y:S01]  /*aec0*/  LDC R20, c[0x0][0x148] ;  /* 0x00005200ff147b82 */ /* 0x000ee20000000800 */
[----:B------:R-:W-:Y:S01]  /*aed0*/  ISETP.NE.U32.AND P1, PT, RZ, UR6, PT ;  /* 0x00000006ff007c0c */ /* 0x000fe2000bf25070 */
[----:B------:R-:W4:Y:S01]  /*aee0*/  F2I.U32.TRUNC.NTZ R4, R4 ;  /* 0x0000000400047305 */ /* 0x000f22000020f000 */
[----:B------:R-:W-:Y:S02]  /*aef0*/  IMAD R5, R15, UR5, R2 ;  /* 0x000000050f057c24 */ /* 0x000fe4000f8e0202 */
[----:B------:R-:W-:Y:S01]  /*af00*/  IMAD.MOV.U32 R2, RZ, RZ, R18 ;  /* 0x000000ffff027224 */ /* 0x000fe200078e0012 */
[----:B------:R-:W-:-:S02]  /*af10*/  ISETP.NE.AND.EX P1, PT, RZ, UR7, PT, P1 ;  /* 0x00000007ff007c0c */ /* 0x000fc4000bf25310 */
[----:B0-----:R-:W-:Y:S01]  /*af20*/  ISETP.NE.AND P4, PT, R21, 0x1, PT ;  /* 0x000000011500780c */ /* 0x001fe20003f85270 */
[----:B------:R-:W-:Y:S01]  /*af30*/  IMAD.WIDE.U32 R2, R15, UR4, R2 ;  /* 0x000000040f027c25 */ /* 0x000fe2000f8e0002 */
[----:B------:R-:W-:-:S03]  /*af40*/  ULDC UR4, c[0x0][0x618] ;  /* 0x0001860000047ab9 */ /* 0x000fc60000000800 */
[----:B--2---:R-:W-:Y:S02]  /*af50*/  IMAD.MOV R14, RZ, RZ, -R14 ;  /* 0x000000ffff0e7224 */ /* 0x004fe400078e0a0e */
[----:B------:R-:W-:Y:S02]  /*af60*/  IMAD.IADD R3, R3, 0x1, R5 ;  /* 0x0000000103037824 */ /* 0x000fe400078e0205 */
[----:B-1----:R-:W-:-:S03]  /*af70*/  IMAD R12, R19, R14, R12 ;  /* 0x0000000e130c7224 */ /* 0x002fc600078e020c */
[--C-:B------:R-:W-:Y:S01]  /*af80*/  SHF.R.U64 R14, R2, UR4, R3.reuse ;  /* 0x00000004020e7c19 */ /* 0x100fe20008001203 */
[----:B----4-:R-:W-:Y:S01]  /*af90*/  IMAD.MOV R2, RZ, RZ, -R4 ;  /* 0x000000ffff027224 */ /* 0x010fe200078e0a04 */
[----:B------:R-:W-:Y:S01]  /*afa0*/  SHF.R.U32.HI R3, RZ, UR4, R3 ;  /* 0x00000004ff037c19 */ /* 0x000fe20008011603 */
[----:B------:R-:W-:Y:S02]  /*afb0*/  ULDC UR4, c[0x0][0x608] ;  /* 0x0001820000047ab9 */ /* 0x000fe40000000800 */
[----:B---3--:R-:W-:Y:S01]  /*afc0*/  @P4 IMAD R12, R20, R2, R13 ;  /* 0x00000002140c4224 */ /* 0x008fe200078e020d */
[--C-:B------:R-:W-:Y:S02]  /*afd0*/  SHF.R.U64 R19, R14, UR4, R3.reuse ;  /* 0x000000040e137c19 */ /* 0x100fe40008001203 */
[----:B------:R-:W-:Y:S01]  /*afe0*/  SHF.R.U32.HI R2, RZ, UR4, R3 ;  /* 0x00000004ff027c19 */ /* 0x000fe20008011603 */
[----:B------:R-:W-:-:S03]  /*aff0*/  ULDC UR4, c[0x0][0x658] ;  /* 0x0001960000047ab9 */ /* 0x000fc60000000800 */
[--C-:B------:R-:W-:Y:S02]  /*b000*/  SHF.R.U64 R13, R19, UR4, R2.reuse ;  /* 0x00000004130d7c19 */ /* 0x100fe40008001202 */
[----:B------:R-:W-:-:S03]  /*b010*/  SHF.R.U32.HI R2, RZ, UR4, R2 ;  /* 0x00000004ff027c19 */ /* 0x000fc60008011602 */
[----:B------:R-:W-:Y:S02]  /*b020*/  IMAD.MOV.U32 R4, RZ, RZ, R13 ;  /* 0x000000ffff047224 */ /* 0x000fe400078e000d */
[----:B------:R-:W-:Y:S01]  /*b030*/  IMAD.MOV.U32 R3, RZ, RZ, R2 ;  /* 0x000000ffff037224 */ /* 0x000fe200078e0002 */
[----:B------:R-:W-:Y:S06]  /*b040*/  @!P1 BRA `(.L_x_307) ;  /* 0x00000000002c9947 */ /* 0x000fec0003800000 */
        /* <DEDUP_REMOVED lines=9> */
[----:B------:R-:W-:-:S04]  /*b0e0*/  IMAD.WIDE.U32.X R2, R15, UR7, R2, P3 ;  /* 0x000000070f027c25 */ /* 0x000fc800098e0402 */
[----:B------:R-:W-:-:S07]  /*b0f0*/  IMAD.MOV.U32 R4, RZ, RZ, R2 ;  /* 0x000000ffff047224 */ /* 0x000fce00078e0002 */
.L_x_307:
[----:B------:R-:W-:Y:S01]  /*b100*/  ULDC UR4, c[0x0][0x648] ;  /* 0x0001920000047ab9 */ /* 0x000fe20000000800 */
[----:B------:R-:W-:Y:S01]  /*b110*/  LOP3.LUT R2, R19, UR16, RZ, 0xc0, !PT ;  /* 0x0000001013027c12 */ /* 0x000fe2000f8ec0ff */
[----:B------:R-:W-:Y:S01]  /*b120*/  ULDC UR5, c[0x0][0x610] ;  /* 0x0001840000057ab9 */ /* 0x000fe20000000800 */
[----:B------:R-:W-:Y:S01]  /*b130*/  SHF.R.U64 R3, R4, UR4, R3 ;  /* 0x0000000404037c19 */ /* 0x000fe20008001203 */
[----:B------:R-:W-:Y:S01]  /*b140*/  ULDC UR4, c[0x0][0x638] ;  /* 0x00018e0000047ab9 */ /* 0x000fe20000000800 */
[----:B------:R-:W-:-:S03]  /*b150*/  LOP3.LUT R14, R14, UR15, RZ, 0xc0, !PT ;  /* 0x0000000f0e0e7c12 */ /* 0x000fc6000f8ec0ff */
[----:B------:R-:W-:Y:S02]  /*b160*/  IMAD.MOV R4, RZ, RZ, -R3 ;  /* 0x000000ffff047224 */ /* 0x000fe400078e0a03 */
[----:B------:R-:W-:Y:S02]  /*b170*/  IMAD R3, R3, UR17, R2 ;  /* 0x0000001103037c24 */ /* 0x000fe4000f8e0202 */
[----:B------:R-:W-:Y:S01]  /*b180*/  IMAD R13, R4, UR4, R13 ;  /* 0x00000004040d7c24 */ /* 0x000fe2000f8e020d */
[----:B------:R-:W-:Y:S01]  /*b190*/  ULDC UR4, c[0x0][0x600] ;  /* 0x0001800000047ab9 */ /* 0x000fe20000000800 */
[----:B------:R-:W-:Y:S02]  /*b1a0*/  IMAD R12, R3, UR5, R12 ;  /* 0x00000005030c7c24 */ /* 0x000fe4000f8e020c */
[----:B------:R-:W-:Y:S02]  /*b1b0*/  IMAD R13, R13, UR4, R14 ;  /* 0x000000040d0d7c24 */ /* 0x000fe4000f8e020e */
[----:B------:R-:W-:-:S02]  /*b1c0*/  IMAD.MOV.U32 R3, RZ, RZ, 0x1 ;  /* 0x00000001ff037424 */ /* 0x000fc400078e00ff */
[----:B------:R-:W-:Y:S01]  /*b1d0*/  IMAD.MOV.U32 R2, RZ, RZ, R11 ;  /* 0x000000ffff027224 */ /* 0x000fe200078e000b */
[----:B------:R-:W-:Y:S02]  /*b1e0*/  SEL R22, R13, R12, !P4 ;  /* 0x0000000c0d167207 */ /* 0x000fe40006000000 */
[----:B------:R-:W-:-:S07]  /*b1f0*/  SEL R19, R12, R13, !P4 ;  /* 0x0000000d0c137207 */ /* 0x000fce0006000000 */
.L_x_305:
[----:B------:R-:W-:Y:S05]  /*b200*/  BSYNC B1 ;  /* 0x0000000000017941 */ /* 0x000fea0003800000 */
.L_x_304:
[----:B------:R-:W-:-:S13]  /*b210*/  LOP3.LUT P1, RZ, R3, 0xff, RZ, 0xc0, !PT ;  /* 0x000000ff03ff7812 */ /* 0x000fda000782c0ff */
[----:B------:R-:W-:Y:S05]  /*b220*/  @P1 BRA `(.L_x_308) ;  /* 0xfffffff400241947 */ /* 0x000fea000383ffff */
[----:B------:R-:W-:Y:S05]  /*b230*/  BSYNC B0 ;  /* 0x0000000000007941 */ /* 0x000fea0003800000 */
.L_x_296:
[----:B------:R-:W-:-:S03]  /*b240*/  UMOV UR4, 0xffffffff ;  /* 0xffffffff00047882 */ /* 0x000fc60000000000 */
[----:B------:R-:W-:Y:S05]  /*b250*/  BRA.DIV UR4, `(.L_x_309) ;  /* 0x0000000a043c7947 */ /* 0x000fea000b800000 */
[----:B------:R-:W-:-:S13]  /*b260*/  ELECT P6, URZ, PT ;  /* 0x00000000003f782f */ /* 0x000fda00038c0000 */
.L_x_332:
[----:B------:R-:W-:Y:S04]  /*b270*/  BSSY B0, `(.L_x_310) ;  /* 0x000006a000007945 */ /* 0x000fe80003800000 */
[----:B------:R-:W-:Y:S05]  /*b280*/  @!P6 BRA `(.L_x_311) ;  /* 0x0000000400a0e947 */ /* 0x000fea0003800000 */
[----:B------:R-:W-:-:S04]  /*b290*/  LOP3.LUT R16, R16, 0x2, RZ, 0xfc, !PT ;  /* 0x0000000210107812 */ /* 0x000fc800078efcff */
[----:B------:R-:W-:-:S13]  /*b2a0*/  ISETP.NE.AND P0, PT, R16, 0x3, PT ;  /* 0x000000031000780c */ /* 0x000fda0003f05270 */
[----:B------:R-:W-:Y:S05]  /*b2b0*/  @!P0 BRA `(.L_x_312) ;  /* 0x0000000000048947 */ /* 0x000fea0003800000 */
[----:B------:R-:W-:Y:S01]  /*b2c0*/  BPT.TRAP 0x1 ;  /* 0x000000040000795c */ /* 0x000fe20000300000 */
.L_x_312:
[----:B------:R-:W0:Y:S01]  /*b2d0*/  S2R R3, SR_CgaCtaId ;  /* 0x0000000000037919 */ /* 0x000e220000008800 */
[----:B------:R-:W-:-:S04]  /*b2e0*/  MOV R2, 0x400 ;  /* 0x0000040000027802 */ /* 0x000fc80000000f00 */
[----:B0-----:R-:W-:Y:S02]  /*b2f0*/  LEA R3, R3, R2, 0x18 ;  /* 0x0000000203037211 */ /* 0x001fe400078ec0ff */
[----:B------:R-:W-:-:S03]  /*b300*/  SHF.L.U32 R2, R0, 0x1f, RZ ;  /* 0x0000001f00027819 */ /* 0x000fc600000006ff */
[----:B------:R-:W-:-:S04]  /*b310*/  VIADD R3, R3, 0x58 ;  /* 0x0000005803037836 */ /* 0x000fc80000000000 */
[C---:B------:R-:W-:Y:S02]  /*b320*/  IMAD R7, R8.reuse, 0x8, R3 ;  /* 0x0000000808077824 */ /* 0x040fe400078e0203 */
[----:B------:R-:W-:Y:S02]  /*b330*/  VIADD R8, R8, 0x1 ;  /* 0x0000000108087836 */ /* 0x000fe40000000000 */
[----:B------:R-:W0:Y:S03]  /*b340*/  SYNCS.PHASECHK.TRANS64.TRYWAIT P0, [R7+URZ], R2 ;  /* 0x00000002070075a7 */ /* 0x000e26000800017f */
[----:B------:R-:W-:-:S04]  /*b350*/  ISETP.NE.AND P1, PT, R8, 0xb, PT ;  /* 0x0000000b0800780c */ /* 0x000fc80003f25270 */
[----:B------:R-:W-:Y:S02]  /*b360*/  SEL R5, RZ, 0x1, P1 ;  /* 0x00000001ff057807 */ /* 0x000fe40000800000 */
[----:B------:R-:W-:Y:S02]  /*b370*/  SEL R8, R8, RZ, P1 ;  /* 0x000000ff08087207 */ /* 0x000fe40000800000 */
[----:B------:R-:W-:-:S03]  /*b380*/  LOP3.LUT R5, R0, R5, RZ, 0x3c, !PT ;  /* 0x0000000500057212 */ /* 0x000fc600078e3cff */
[----:B------:R-:W-:Y:S01]  /*b390*/  IMAD R9, R8, 0x8, R3 ;  /* 0x0000000808097824 */ /* 0x000fe200078e0203 */
[----:B------:R-:W-:Y:S01]  /*b3a0*/  SHF.L.U32 R4, R5, 0x1f, RZ ;  /* 0x0000001f05047819 */ /* 0x000fe200000006ff */
[----:B0-----:R-:W-:Y:S06]  /*b3b0*/  @!P0 BRA `(.L_x_313) ;  /* 0x0000000800048947 */ /* 0x001fec0003800000 */
.L_x_333:
[----:B------:R-:W1:Y:S01]  /*b3c0*/  SYNCS.PHASECHK.TRANS64.TRYWAIT P0, [R9+URZ], R4 ;  /* 0x00000004090075a7 */ /* 0x000e62000800017f */
[----:B------:R-:W-:-:S05]  /*b3d0*/  VIADD R0, R8, 0x1 ;  /* 0x0000000108007836 */ /* 0x000fca0000000000 */
[----:B------:R-:W-:-:S04]  /*b3e0*/  ISETP.NE.AND P1, PT, R0, 0xb, PT ;  /* 0x0000000b0000780c */ /* 0x000fc80003f25270 */
[----:B0-----:R-:W-:Y:S02]  /*b3f0*/  SEL R2, RZ, 0x1, P1 ;  /* 0x00000001ff027807 */ /* 0x001fe40000800000 */
[----:B------:R-:W-:Y:S02]  /*b400*/  SEL R0, R0, RZ, P1 ;  /* 0x000000ff00007207 */ /* 0x000fe40000800000 */
[----:B------:R-:W-:-:S03]  /*b410*/  LOP3.LUT R7, R5, R2, RZ, 0x3c, !PT ;  /* 0x0000000205077212 */ /* 0x000fc600078e3cff */
[----:B------:R-:W-:Y:S01]  /*b420*/  IMAD R6, R0, 0x8, R3 ;  /* 0x0000000800067824 */ /* 0x000fe200078e0203 */
[----:B------:R-:W-:Y:S01]  /*b430*/  SHF.L.U32 R5, R7, 0x1f, RZ ;  /* 0x0000001f07057819 */ /* 0x000fe200000006ff */
[----:B-1----:R-:W-:Y:S06]  /*b440*/  @!P0 BRA `(.L_x_314) ;  /* 0x0000000400f48947 */ /* 0x002fec0003800000 */
.L_x_334:
[----:B------:R-:W1:Y:S01]  /*b450*/  SYNCS.PHASECHK.TRANS64.TRYWAIT P0, [R6+URZ], R5 ;  /* 0x00000005060075a7 */ /* 0x000e62000800017f */
[----:B------:R-:W-:-:S05]  /*b460*/  VIADD R0, R0, 0x1 ;  /* 0x0000000100007836 */ /* 0x000fca0000000000 */
[----:B------:R-:W-:-:S04]  /*b470*/  ISETP.NE.AND P1, PT, R0, 0xb, PT ;  /* 0x0000000b0000780c */ /* 0x000fc80003f25270 */
[----:B------:R-:W-:Y:S02]  /*b480*/  SEL R2, RZ, 0x1, P1 ;  /* 0x00000001ff027807 */ /* 0x000fe40000800000 */
[----:B------:R-:W-:Y:S02]  /*b490*/  SEL R0, R0, RZ, P1 ;  /* 0x000000ff00007207 */ /* 0x000fe40000800000 */
[----:B------:R-:W-:-:S03]  /*b4a0*/  LOP3.LUT R7, R7, R2, RZ, 0x3c, !PT ;  /* 0x0000000207077212 */ /* 0x000fc600078e3cff */
[----:B0-----:R-:W-:Y:S01]  /*b4b0*/  IMAD R9, R0, 0x8, R3 ;  /* 0x0000000800097824 */ /* 0x001fe200078e0203 */
[----:B------:R-:W-:Y:S01]  /*b4c0*/  SHF.L.U32 R4, R7, 0x1f, RZ ;  /* 0x0000001f07047819 */ /* 0x000fe200000006ff */
[----:B-1----:R-:W-:Y:S06]  /*b4d0*/  @!P0 BRA `(.L_x_315) ;  /* 0x0000000400e48947 */ /* 0x002fec0003800000 */
.L_x_335:
        /* <DEDUP_REMOVED lines=9> */
.L_x_336:
        /* <DEDUP_REMOVED lines=9> */
.L_x_337:
        /* <DEDUP_REMOVED lines=9> */
.L_x_338:
        /* <DEDUP_REMOVED lines=9> */
.L_x_339:
        /* <DEDUP_REMOVED lines=9> */
.L_x_340:
        /* <DEDUP_REMOVED lines=9> */
.L_x_341:
[----:B------:R-:W1:Y:S01]  /*b840*/  SYNCS.PHASECHK.TRANS64.TRYWAIT P0, [R9+URZ], R4 ;  /* 0x00000004090075a7 */ /* 0x000e62000800017f */
[----:B------:R-:W-:-:S05]  /*b850*/  VIADD R0, R0, 0x1 ;  /* 0x0000000100007836 */ /* 0x000fca0000000000 */
[----:B------:R-:W-:-:S04]  /*b860*/  ISETP.NE.AND P1, PT, R0, 0xb, PT ;  /* 0x0000000b0000780c */ /* 0x000fc80003f25270 */
[----:B------:R-:W-:Y:S02]  /*b870*/  SEL R2, RZ, 0x1, P1 ;  /* 0x00000001ff027807 */ /* 0x000fe40000800000 */
[----:B------:R-:W-:Y:S02]  /*b880*/  SEL R0, R0, RZ, P1 ;  /* 0x000000ff00007207 */ /* 0x000fe40000800000 */
[----:B------:R-:W-:Y:S01]  /*b890*/  LOP3.LUT R2, R7, R2, RZ, 0x3c, !PT ;  /* 0x0000000207027212 */ /* 0x000fe200078e3cff */
[----:B-1----:R-:W-:Y:S06]  /*b8a0*/  @!P0 BRA `(.L_x_322) ;  /* 0x00000004007c8947 */ /* 0x002fec0003800000 */
.L_x_342:
[----:B------:R-:W-:Y:S01]  /*b8b0*/  IMAD R3, R0, 0x8, R3 ;  /* 0x0000000800037824 */ /* 0x000fe200078e0203 */
[----:B------:R-:W-:-:S07]  /*b8c0*/  SHF.L.U32 R0, R2, 0x1f, RZ ;  /* 0x0000001f02007819 */ /* 0x000fce00000006ff */
.L_x_323:
[----:B--2---:R2:W3:Y:S02]  /*b8d0*/  SYNCS.PHASECHK.TRANS64.TRYWAIT P0, [R3+URZ], R0 ;  /* 0x00000000030075a7 */ /* 0x0044e4000800017f */
[----:B---3--:R-:W-:Y:S05]  /*b8e0*/  @!P0 NANOSLEEP.SYNCS 0x989680 ;  /* 0x009896800000895d */ /* 0x008fea0003900000 */
[----:B------:R-:W3:Y:S02]  /*b8f0*/  @!P0 SYNCS.PHASECHK.TRANS64 P0, [R3+URZ], R0 ;  /* 0x00000000030085a7 */ /* 0x000ee4000800007f */
[----:B---3--:R-:W-:Y:S05]  /*b900*/  @!P0 BRA `(.L_x_323) ;  /* 0xfffffffc00f08947 */ /* 0x008fea000383ffff */
.L_x_311:
[----:B------:R-:W-:Y:S05]  /*b910*/  BSYNC B0 ;  /* 0x0000000000007941 */ /* 0x000fea0003800000 */
.L_x_310:
[----:B------:R-:W-:Y:S05]  /*b920*/  EXIT ;  /* 0x000000000000794d */ /* 0x000fea0003800000 */
.L_x_20:
[----:B-1----:R1:W2:Y:S02]  /*b930*/  SYNCS.PHASECHK.TRANS64.TRYWAIT P0, [R161+URZ], R0 ;  /* 0x00000000a10075a7 */ /* 0x0022a4000800017f */
[----:B--2---:R-:W-:Y:S05]  /*b940*/  @!P0 NANOSLEEP.SYNCS 0x989680 ;  /* 0x009896800000895d */ /* 0x004fea0003900000 */
[----:B------:R-:W2:Y:S02]  /*b950*/  @!P0 SYNCS.PHASECHK.TRANS64 P0, [R161+URZ], R0 ;  /* 0x00000000a10085a7 */ /* 0x000ea4000800007f */
[----:B--2---:R-:W-:Y:S05]  /*b960*/  @!P0 BRA `(.L_x_20) ;  /* 0xfffffffc00f08947 */ /* 0x004fea000383ffff */
[----:B------:R-:W-:Y:S05]  /*b970*/  BRA `(.L_x_324) ;  /* 0xffffff5c009c7947 */ /* 0x000fea000383ffff */
.L_x_25:
[----:B--2---:R2:W3:Y:S02]  /*b980*/  SYNCS.PHASECHK.TRANS64.TRYWAIT P1, [R3+URZ], R0 ;  /* 0x00000000030075a7 */ /* 0x0044e4000802017f */
[----:B---3--:R-:W-:Y:S05]  /*b990*/  @!P1 NANOSLEEP.SYNCS 0x989680 ;  /* 0x009896800000995d */ /* 0x008fea0003900000 */
[----:B------:R-:W3:Y:S02]  /*b9a0*/  @!P1 SYNCS.PHASECHK.TRANS64 P1, [R3+URZ], R0 ;  /* 0x00000000030095a7 */ /* 0x000ee4000802007f */
[----:B---3--:R-:W-:Y:S05]  /*b9b0*/  @!P1 BRA `(.L_x_25) ;  /* 0xfffffffc00f09947 */ /* 0x008fea000383ffff */
[----:B------:R-:W-:Y:S05]  /*b9c0*/  BRA `(.L_x_24) ;  /* 0xffffff6000087947 */ /* 0x000fea000383ffff */
.L_x_30:
[----:B--2---:R-:W-:-:S04]  /*b9d0*/  IMAD.U32 R5, RZ, RZ, UR4 ;  /* 0x00000004ff057e24 */ /* 0x004fc8000f8e00ff */
[----:B------:R2:W3:Y:S03]  /*b9e0*/  SYNCS.PHASECHK.TRANS64.TRYWAIT P1, [R5+URZ], R4 ;  /* 0x00000004050075a7 */ /* 0x0004e6000802017f */
[----:B---3--:R-:W-:Y:S05]  /*b9f0*/  @!P1 NANOSLEEP.SYNCS 0x989680 ;  /* 0x009896800000995d */ /* 0x008fea0003900000 */
[----:B------:R-:W3:Y:S02]  /*ba00*/  @!P1 SYNCS.PHASECHK.TRANS64 P1, [R5+URZ], R4 ;  /* 0x00000004050095a7 */ /* 0x000ee4000802007f */
[----:B---3--:R-:W-:Y:S05]  /*ba10*/  @!P1 BRA `(.L_x_30) ;  /* 0xfffffffc00ec9947 */ /* 0x008fea000383ffff */
[----:B------:R-:W-:Y:S05]  /*ba20*/  BRA `(.L_x_29) ;  /* 0xffffff60009c7947 */ /* 0x000fea000383ffff */
.L_x_36:
[----:B-1----:R1:W2:Y:S02]  /*ba30*/  SYNCS.PHASECHK.TRANS64.TRYWAIT P0, [R161+URZ+0x10], R0 ;  /* 0x00001000a10075a7 */ /* 0x0022a4000800017f */
[----:B--2---:R-:W-:Y:S05]  /*ba40*/  @!P0 NANOSLEEP.SYNCS 0x989680 ;  /* 0x009896800000895d */ /* 0x004fea0003900000 */
[----:B------:R-:W2:Y:S02]  /*ba50*/  @!P0 SYNCS.PHASECHK.TRANS64 P0, [R161+URZ+0x10], R0 ;  /* 0x00001000a10085a7 */ /* 0x000ea4000800007f */
[----:B--2---:R-:W-:Y:S05]  /*ba60*/  @!P0 BRA `(.L_x_36) ;  /* 0xfffffffc00f08947 */ /* 0x004fea000383ffff */
[----:B------:R-:W-:Y:S05]  /*ba70*/  BRA `(.L_x_325) ;  /* 0xffffff6400ac7947 */ /* 0x000fea000383ffff */
.L_x_297:
[----:B------:R-:W-:Y:S01]  /*ba80*/  BSSY B1, `(.L_x_326) ;  /* 0x0000006000017945 */ /* 0x000fe20003800000 */
[----:B------:R-:W-:-:S07]  /*ba90*/  IMAD.MOV.U32 R15, RZ, RZ, -0x1 ;  /* 0xffffffffff0f7424 */ /* 0x000fce00078e00ff */
[----:B-----5:R-:W-:Y:S05]  /*baa0*/  WARPSYNC.COLLECTIVE R15, `(.L_x_327) ;  /* 0x000000000f0c7348 */ /* 0x020fea0003c00000 */
[----:B------:R-:W-:Y:S02]  /*bab0*/  ELECT P6, UR62, PT ;  /* 0x00000000003e782f */ /* 0x000fe400038c0000 */
[----:B------:R-:W-:Y:S01]  /*bac0*/  MOV R14, UR62 ;  /* 0x0000003e000e7c02 */ /* 0x000fe20008000f00 */
[----:B-----5:R-:W-:Y:S10]  /*bad0*/  ENDCOLLECTIVE ;  /* 0x000000000000791b */ /* 0x020ff40003800000 */
.L_x_327:
[----:B------:R-:W-:Y:S05]  /*bae0*/  BSYNC B1 ;  /* 0x0000000000017941 */ /* 0x000fea0003800000 */
.L_x_326:
[----:B------:R-:W-:Y:S05]  /*baf0*/  BRA `(.L_x_328) ;  /* 0xffffffe800fc7947 */ /* 0x000fea000383ffff */
.L_x_300:
[----:B0-----:R0:W1:Y:S02]  /*bb00*/  SYNCS.PHASECHK.TRANS64.TRYWAIT P1, [R12+URZ+0x58], R5 ;  /* 0x000058050c0075a7 */ /* 0x001064000802017f */
[----:B-1----:R-:W-:Y:S05]  /*bb10*/  @!P1 NANOSLEEP.SYNCS 0x989680 ;  /* 0x009896800000995d */ /* 0x002fea0003900000 */
[----:B------:R-:W1:Y:S02]  /*bb20*/  @!P1 SYNCS.PHASECHK.TRANS64 P1, [R12+URZ+0x58], R5 ;  /* 0x000058050c0095a7 */ /* 0x000e64000802007f */
[----:B-1----:R-:W-:Y:S05]  /*bb30*/  @!P1 BRA `(.L_x_300) ;  /* 0xfffffffc00f09947 */ /* 0x002fea000383ffff */
[----:B------:R-:W-:Y:S05]  /*bb40*/  BRA `(.L_x_329) ;  /* 0xffffffec00307947 */ /* 0x000fea000383ffff */
.L_x_309:
[----:B------:R-:W-:Y:S01]  /*bb50*/  BSSY B0, `(.L_x_330) ;  /* 0x0000006000007945 */ /* 0x000fe20003800000 */
[----:B------:R-:W-:-:S07]  /*bb60*/  IMAD.MOV.U32 R15, RZ, RZ, -0x1 ;  /* 0xffffffffff0f7424 */ /* 0x000fce00078e00ff */
[----:B-----5:R-:W-:Y:S05]  /*bb70*/  WARPSYNC.COLLECTIVE R15, `(.L_x_331) ;  /* 0x000000000f0c7348 */ /* 0x020fea0003c00000 */
[----:B------:R-:W-:Y:S02]  /*bb80*/  ELECT P6, UR62, PT ;  /* 0x00000000003e782f */ /* 0x000fe400038c0000 */
[----:B------:R-:W-:Y:S01]  /*bb90*/  MOV R14, UR62 ;  /* 0x0000003e000e7c02 */ /* 0x000fe20008000f00 */
[----:B-----5:R-:W-:Y:S10]  /*bba0*/  ENDCOLLECTIVE ;  /* 0x000000000000791b */ /* 0x020ff40003800000 */
.L_x_331:
[----:B------:R-:W-:Y:S05]  /*bbb0*/  BSYNC B0 ;  /* 0x0000000000007941 */ /* 0x000fea0003800000 */
.L_x_330:
[----:B------:R-:W-:Y:S05]  /*bbc0*/  BRA `(.L_x_332) ;  /* 0xfffffff400a87947 */ /* 0x000fea000383ffff */
.L_x_313:
[----:B0-----:R0:W1:Y:S02]  /*bbd0*/  SYNCS.PHASECHK.TRANS64.TRYWAIT P0, [R7+URZ], R2 ;  /* 0x00000002070075a7 */ /* 0x001064000800017f */
[----:B-1----:R-:W-:Y:S05]  /*bbe0*/  @!P0 NANOSLEEP.SYNCS 0x989680 ;  /* 0x009896800000895d */ /* 0x002fea0003900000 */
[----:B------:R-:W1:Y:S02]  /*bbf0*/  @!P0 SYNCS.PHASECHK.TRANS64 P0, [R7+URZ], R2 ;  /* 0x00000002070085a7 */ /* 0x000e64000800007f */
[----:B-1----:R-:W-:Y:S05]  /*bc00*/  @!P0 BRA `(.L_x_313) ;  /* 0xfffffffc00f08947 */ /* 0x002fea000383ffff */
[----:B------:R-:W-:Y:S05]  /*bc10*/  BRA `(.L_x_333) ;  /* 0xfffffff400e87947 */ /* 0x000fea000383ffff */
.L_x_314:
[----:B0-----:R0:W1:Y:S02]  /*bc20*/  SYNCS.PHASECHK.TRANS64.TRYWAIT P0, [R9+URZ], R4 ;  /* 0x00000004090075a7 */ /* 0x001064000800017f */
[----:B-1----:R-:W-:Y:S05]  /*bc30*/  @!P0 NANOSLEEP.SYNCS 0x989680 ;  /* 0x009896800000895d */ /* 0x002fea0003900000 */
[----:B------:R-:W1:Y:S02]  /*bc40*/  @!P0 SYNCS.PHASECHK.TRANS64 P0, [R9+URZ], R4 ;  /* 0x00000004090085a7 */ /* 0x000e64000800007f */
[----:B-1----:R-:W-:Y:S05]  /*bc50*/  @!P0 BRA `(.L_x_314) ;  /* 0xfffffffc00f08947 */ /* 0x002fea000383ffff */
[----:B------:R-:W-:Y:S05]  /*bc60*/  BRA `(.L_x_334) ;  /* 0xfffffff400f87947 */ /* 0x000fea000383ffff */
.L_x_315:
[----:B0-----:R0:W1:Y:S02]  /*bc70*/  SYNCS.PHASECHK.TRANS64.TRYWAIT P0, [R6+URZ], R5 ;  /* 0x00000005060075a7 */ /* 0x001064000800017f */
[----:B-1----:R-:W-:Y:S05]  /*bc80*/  @!P0 NANOSLEEP.SYNCS 0x989680 ;  /* 0x009896800000895d */ /* 0x002fea0003900000 */
[----:B------:R-:W1:Y:S02]  /*bc90*/  @!P0 SYNCS.PHASECHK.TRANS64 P0, [R6+URZ], R5 ;  /* 0x00000005060085a7 */ /* 0x000e64000800007f */
[----:B-1----:R-:W-:Y:S05]  /*bca0*/  @!P0 BRA `(.L_x_315) ;  /* 0xfffffffc00f08947 */ /* 0x002fea000383ffff */
[----:B------:R-:W-:Y:S05]  /*bcb0*/  BRA `(.L_x_335) ;  /* 0xfffffff800087947 */ /* 0x000fea000383ffff */
.L_x_316:
[----:B0-----:R0:W1:Y:S02]  /*bcc0*/  SYNCS.PHASECHK.TRANS64.TRYWAIT P0, [R9+URZ], R4 ;  /* 0x00000004090075a7 */ /* 0x001064000800017f */
[----:B-1----:R-:W-:Y:S05]  /*bcd0*/  @!P0 NANOSLEEP.SYNCS 0x989680 ;  /* 0x009896800000895d */ /* 0x002fea0003900000 */
[----:B------:R-:W1:Y:S02]  /*bce0*/  @!P0 SYNCS.PHASECHK.TRANS64 P0, [R9+URZ], R4 ;  /* 0x00000004090085a7 */ /* 0x000e64000800007f */
[----:B-1----:R-:W-:Y:S05]  /*bcf0*/  @!P0 BRA `(.L_x_316) ;  /* 0xfffffffc00f08947 */ /* 0x002fea000383ffff */
[----:B------:R-:W-:Y:S05]  /*bd00*/  BRA `(.L_x_336) ;  /* 0xfffffff800187947 */ /* 0x000fea000383ffff */
.L_x_317:
[----:B0-----:R0:W1:Y:S02]  /*bd10*/  SYNCS.PHASECHK.TRANS64.TRYWAIT P0, [R6+URZ], R5 ;  /* 0x00000005060075a7 */ /* 0x001064000800017f */
[----:B-1----:R-:W-:Y:S05]  /*bd20*/  @!P0 NANOSLEEP.SYNCS 0x989680 ;  /* 0x009896800000895d */ /* 0x002fea0003900000 */
[----:B------:R-:W1:Y:S02]  /*bd30*/  @!P0 SYNCS.PHASECHK.TRANS64 P0, [R6+URZ], R5 ;  /* 0x00000005060085a7 */ /* 0x000e64000800007f */
[----:B-1----:R-:W-:Y:S05]  /*bd40*/  @!P0 BRA `(.L_x_317) ;  /* 0xfffffffc00f08947 */ /* 0x002fea000383ffff */
[----:B------:R-:W-:Y:S05]  /*bd50*/  BRA `(.L_x_337) ;  /* 0xfffffff800287947 */ /* 0x000fea000383ffff */
.L_x_318:
[----:B0-----:R0:W1:Y:S02]  /*bd60*/  SYNCS.PHASECHK.TRANS64.TRYWAIT P0, [R9+URZ], R4 ;  /* 0x00000004090075a7 */ /* 0x001064000800017f */
[----:B-1----:R-:W-:Y:S05]  /*bd70*/  @!P0 NANOSLEEP.SYNCS 0x989680 ;  /* 0x009896800000895d */ /* 0x002fea0003900000 */
[----:B------:R-:W1:Y:S02]  /*bd80*/  @!P0 SYNCS.PHASECHK.TRANS64 P0, [R9+URZ], R4 ;  /* 0x00000004090085a7 */ /* 0x000e64000800007f */
[----:B-1----:R-:W-:Y:S05]  /*bd90*/  @!P0 BRA `(.L_x_318) ;  /* 0xfffffffc00f08947 */ /* 0x002fea000383ffff */
[----:B------:R-:W-:Y:S05]  /*bda0*/  BRA `(.L_x_338) ;  /* 0xfffffff800387947 */ /* 0x000fea000383ffff */
.L_x_319:
[----:B0-----:R0:W1:Y:S02]  /*bdb0*/  SYNCS.PHASECHK.TRANS64.TRYWAIT P0, [R6+URZ], R5 ;  /* 0x00000005060075a7 */ /* 0x001064000800017f */
[----:B-1----:R-:W-:Y:S05]  /*bdc0*/  @!P0 NANOSLEEP.SYNCS 0x989680 ;  /* 0x009896800000895d */ /* 0x002fea0003900000 */
[----:B------:R-:W1:Y:S02]  /*bdd0*/  @!P0 SYNCS.PHASECHK.TRANS64 P0, [R6+URZ], R5 ;  /* 0x00000005060085a7 */ /* 0x000e64000800007f */
[----:B-1----:R-:W-:Y:S05]  /*bde0*/  @!P0 BRA `(.L_x_319) ;  /* 0xfffffffc00f08947 */ /* 0x002fea000383ffff */
[----:B------:R-:W-:Y:S05]  /*bdf0*/  BRA `(.L_x_339) ;  /* 0xfffffff800487947 */ /* 0x000fea000383ffff */
.L_x_320:
[----:B0-----:R0:W1:Y:S02]  /*be00*/  SYNCS.PHASECHK.TRANS64.TRYWAIT P0, [R9+URZ], R4 ;  /* 0x00000004090075a7 */ /* 0x001064000800017f */
[----:B-1----:R-:W-:Y:S05]  /*be10*/  @!P0 NANOSLEEP.SYNCS 0x989680 ;  /* 0x009896800000895d */ /* 0x002fea0003900000 */
[----:B------:R-:W1:Y:S02]  /*be20*/  @!P0 SYNCS.PHASECHK.TRANS64 P0, [R9+URZ], R4 ;  /* 0x00000004090085a7 */ /* 0x000e64000800007f */
[----:B-1----:R-:W-:Y:S05]  /*be30*/  @!P0 BRA `(.L_x_320) ;  /* 0xfffffffc00f08947 */ /* 0x002fea000383ffff */
[----:B------:R-:W-:Y:S05]  /*be40*/  BRA `(.L_x_340) ;  /* 0xfffffff800587947 */ /* 0x000fea000383ffff */
.L_x_321:
[----:B0-----:R0:W1:Y:S02]  /*be50*/  SYNCS.PHASECHK.TRANS64.TRYWAIT P0, [R6+URZ], R5 ;  /* 0x00000005060075a7 */ /* 0x001064000800017f */
[----:B-1----:R-:W-:Y:S05]  /*be60*/  @!P0 NANOSLEEP.SYNCS 0x989680 ;  /* 0x009896800000895d */ /* 0x002fea0003900000 */
[----:B------:R-:W1:Y:S02]  /*be70*/  @!P0 SYNCS.PHASECHK.TRANS64 P0, [R6+URZ], R5 ;  /* 0x00000005060085a7 */ /* 0x000e64000800007f */
[----:B-1----:R-:W-:Y:S05]  /*be80*/  @!P0 BRA `(.L_x_321) ;  /* 0xfffffffc00f08947 */ /* 0x002fea000383ffff */
[----:B------:R-:W-:Y:S05]  /*be90*/  BRA `(.L_x_341) ;  /* 0xfffffff800687947 */ /* 0x000fea000383ffff */
.L_x_322:
[----:B-1----:R1:W2:Y:S02]  /*bea0*/  SYNCS.PHASECHK.TRANS64.TRYWAIT P0, [R9+URZ], R4 ;  /* 0x00000004090075a7 */ /* 0x0022a4000800017f */
[----:B--2---:R-:W-:Y:S05]  /*beb0*/  @!P0 NANOSLEEP.SYNCS 0x989680 ;  /* 0x009896800000895d */ /* 0x004fea0003900000 */
[----:B------:R-:W2:Y:S02]  /*bec0*/  @!P0 SYNCS.PHASECHK.TRANS64 P0, [R9+URZ], R4 ;  /* 0x00000004090085a7 */ /* 0x000ea4000800007f */
[----:B--2---:R-:W-:Y:S05]  /*bed0*/  @!P0 BRA `(.L_x_322) ;  /* 0xfffffffc00f08947 */ /* 0x004fea000383ffff */
[----:B------:R-:W-:Y:S05]  /*bee0*/  BRA `(.L_x_342) ;  /* 0xfffffff800707947 */ /* 0x000fea000383ffff */
.L_x_343:
[----:B------:R-:W-:-:S00]  /*bef0*/  BRA `(.L_x_343) ;  /* 0xfffffffc00fc7947 */ /* 0x000fc0000383ffff */
[----:B------:R-:W-:-:S00]  /*bf00*/  NOP ;  /* 0x0000000000007918 */ /* 0x000fc00000000000 */
[----:B------:R-:W-:-:S00]  /*bf10*/  NOP ;  /* 0x0000000000007918 */ /* 0x000fc00000000000 */
[----:B------:R-:W-:-:S00]  /*bf20*/  NOP ;  /* 0x0000000000007918 */ /* 0x000fc00000000000 */
[----:B------:R-:W-:-:S00]  /*bf30*/  NOP ;  /* 0x0000000000007918 */ /* 0x000fc00000000000 */
[----:B------:R-:W-:-:S00]  /*bf40*/  NOP ;  /* 0x0000000000007918 */ /* 0x000fc00000000000 */
[----:B------:R-:W-:-:S00]  /*bf50*/  NOP ;  /* 0x0000000000007918 */ /* 0x000fc00000000000 */
[----:B------:R-:W-:-:S00]  /*bf60*/  NOP ;  /* 0x0000000000007918 */ /* 0x000fc00000000000 */
[----:B------:R-:W-:-:S00]  /*bf70*/  NOP ;  /* 0x0000000000007918 */ /* 0x000fc00000000000 */
.L_x_344:


//--------------------- .nv.global.init           --------------------------
	.section	.nv.global.init,"aw",@progbits
.nv.global.init:
	.type		$str$22,@object
	.size		$str$22,($str$23 - $str$22)
$str$22:
        /*0000*/ 	.byte	0x6b, 0x5f, 0x74, 0x69, 0x6c, 0x65, 0x5f, 0x63, 0x6f, 0x75, 0x6e, 0x74, 0x20, 0x3e, 0x3d, 0x20
        /*0010*/ 	.byte	0x31, 0x00
	.type		$str$23,@object
	.size		$str$23,(__unnamed_1 - $str$23)
$str$23:
        /*0012*/ 	.byte	0x2f, 0x74, 0x6d, 0x70, 0x2f, 0x63, 0x75, 0x74, 0x6c, 0x61, 0x73, 0x73, 0x5f, 0x73, 0x77, 0x65
        /*0022*/ 	.byte	0x65, 0x70, 0x5f, 0x73, 0x72, 0x63, 0x2f, 0x69, 0x6e, 0x63, 0x6c, 0x75, 0x64, 0x65, 0x2f, 0x63
        /*0032*/ 	.byte	0x75, 0x74, 0x6c, 0x61, 0x73, 0x73, 0x2f, 0x67, 0x65, 0x6d, 0x6d, 0x2f, 0x63, 0x6f, 0x6c, 0x6c
        /*0042*/ 	.byte	0x65, 0x63, 0x74, 0x69, 0x76, 0x65, 0x2f, 0x73, 0x6d, 0x39, 0x30, 0x5f, 0x6d, 0x6d, 0x61, 0x5f
        /*0052*/ 	.byte	0x74, 0x6d, 0x61, 0x5f, 0x67, 0x6d, 0x6d, 0x61, 0x5f, 0x73, 0x73, 0x5f, 0x77, 0x61, 0x72, 0x70
        /*0062*/ 	.byte	0x73, 0x70, 0x65, 0x63, 0x69, 0x61, 0x6c, 0x69, 0x7a, 0x65, 0x64, 0x2e, 0x68, 0x70, 0x70, 0x00
	.type		__unnamed_1,@object
	.size		__unnamed_1,(.L_0 - __unnamed_1)
__unnamed_1:
        /*0072*/ 	.byte	0x76, 0x6f, 0x69, 0x64, 0x20, 0x63, 0x75, 0x74, 0x6c, 0x61, 0x73, 0x73, 0x3a, 0x3a, 0x67, 0x65
        /* <DEDUP_REMOVED lines=180> */
        /*0bc2*/ 	.byte	0x79, 0x5d, 0x00
.L_0:


//--------------------- .nv.shared._ZN7cutlass13device_kernelINS_4gemm6kernel13GemmUniversalIN4cute5tupleIJiiiiEEENS1_10collective13CollectiveMmaINS1_34MainloopSm90TmaGmmaWarpSpecializedILi11ENS5_IJNS4_1CILi2EEENSA_ILi1EEESC_EEENS1_32KernelTmaWarpSpecializedPingpongEEENS5_IJNSA_ILi64EEENSA_ILi256EEENSA_ILi32EEEEEENS_6half_tENS5_IJlSC_lEEESK_SL_NS4_8TiledMMAINS4_8MMA_AtomIJNS4_4SM904GMMA26MMA_64x256x16_F32F16F16_SSILNSP_5MajorE0ELSR_0ELNSP_7ScaleInE1ELSS_1EEEEEENS4_6LayoutINS5_IJSC_SC_SC_EEENS5_IJNSA_ILi0EEESX_SX_EEEEENS5_IJNS4_10UnderscoreES10_S10_EEEEENS4_13SM90_TMA_LOADENS4_14ComposedLayoutINS4_7SwizzleILi2ELi4ELi3EEENS4_18smem_ptr_flag_bitsILi16EEENSV_INS5_IJNSA_ILi8EEESI_EEENS5_IJSI_SC_EEEEEEEvNS4_8identityENS4_23SM90_TMA_LOAD_MULTICASTES1D_vS1E_EENS_8epilogue10collective6detail29Sm90TmaWarpSpecializedAdapterINS1I_15DefaultEpilogueISK_SL_SL_NS1H_6thread17LinearCombinationISK_Li1EffLNS1M_9ScaleType4KindE0ELNS_15FloatRoundStyleE2ESK_EENS1_15EpilogueDefaultEEEEEvvEEEEvNT_6ParamsE --------------------------
	.section	.nv.shared._ZN7cutlass13device_kernelINS_4gemm6kernel13GemmUniversalIN4cute5tupleIJiiiiEEENS1_10collective13CollectiveMmaINS1_34MainloopSm90TmaGmmaWarpSpecializedILi11ENS5_IJNS4_1CILi2EEENSA_ILi1EEESC_EEENS1_32KernelTmaWarpSpecializedPingpongEEENS5_IJNSA_ILi64EEENSA_ILi256EEENSA_ILi32EEEEEENS_6half_tENS5_IJlSC_lEEESK_SL_NS4_8TiledMMAINS4_8MMA_AtomIJNS4_4SM904GMMA26MMA_64x256x16_F32F16F16_SSILNSP_5MajorE0ELSR_0ELNSP_7ScaleInE1ELSS_1EEEEEENS4_6LayoutINS5_IJSC_SC_SC_EEENS5_IJNSA_ILi0EEESX_SX_EEEEENS5_IJNS4_10UnderscoreES10_S10_EEEEENS4_13SM90_TMA_LOADENS4_14ComposedLayoutINS4_7SwizzleILi2ELi4ELi3EEENS4_18smem_ptr_flag_bitsILi16EEENSV_INS5_IJNSA_ILi8EEESI_EEENS5_IJSI_SC_EEEEEEEvNS4_8identityENS4_23SM90_TMA_LOAD_MULTICASTES1D_vS1E_EENS_8epilogue10collective6detail29Sm90TmaWarpSpecializedAdapterINS1I_15DefaultEpilogueISK_SL_SL_NS1H_6thread17LinearCombinationISK_Li1EffLNS1M_9ScaleType4KindE0ELNS_15FloatRoundStyleE2ESK_EENS1_15EpilogueDefaultEEEEEvvEEEEvNT_6ParamsE,"aw",@nobits
	.sectionflags	@""
	.align	16
	.zero		1024


//--------------------- .nv.shared.reserved.0     --------------------------
	.section	.nv.shared.reserved.0,"aw",@nobits
	.weak		__nv_reservedSMEM_offset_0_alias
	.size		__nv_reservedSMEM_offset_0_alias, 0, 0
	.other		__nv_reservedSMEM_offset_0_alias,@"STO_CUDA_RESERVED_SHARED STV_DEFAULT"
__nv_reservedSMEM_offset_0_alias:
	.zero		0


//--------------------- .nv.global                --------------------------
	.section	.nv.global,"aw",@nobits
.nv.global:
	.type		_ZN40_INTERNAL_0cefee94_4_k_cu_9684e8be_155834cute1_E,@object
	.size		_ZN40_INTERNAL_0cefee94_4_k_cu_9684e8be_155834cute1_E,(_ZN40_INTERNAL_0cefee94_4_k_cu_9684e8be_155834cuda3std3__45__cpo6cbeginE - _ZN40_INTERNAL_0cefee94_4_k_cu_9684e8be_155834cute1_E)
_ZN40_INTERNAL_0cefee94_4_k_cu_9684e8be_155834cute1_E:
	.zero		1
	.type		_ZN40_INTERNAL_0cefee94_4_k_cu_9684e8be_155834cuda3std3__45__cpo6cbeginE,@object
	.size		_ZN40_INTERNAL_0cefee94_4_k_cu_9684e8be_155834cuda3std3__45__cpo6cbeginE,(_ZN40_INTERNAL_0cefee94_4_k_cu_9684e8be_155834cuda3std3__48in_placeE - _ZN40_INTERNAL_0cefee94_4_k_cu_9684e8be_155834cuda3std3__45__cpo6cbeginE)
_ZN40_INTERNAL_0cefee94_4_k_cu_9684e8be_155834cuda3std3__45__cpo6cbeginE:
	.zero		1
	.type		_ZN40_INTERNAL_0cefee94_4_k_cu_9684e8be_155834cuda3std3__48in_placeE,@object
	.size		_ZN40_INTERNAL_0cefee94_4_k_cu_9684e8be_155834cuda3std3__48in_placeE,(_ZN40_INTERNAL_0cefee94_4_k_cu_9684e8be_155834cuda3std6ranges3__45__cpo9iter_moveE - _ZN40_INTERNAL_0cefee94_4_k_cu_9684e8be_155834cuda3std3__48in_placeE)
_ZN40_INTERNAL_0cefee94_4_k_cu_9684e8be_155834cuda3std3__48in_placeE:
	.zero		1
	.type		_ZN40_INTERNAL_0cefee94_4_k_cu_9684e8be_155834cuda3std6ranges3__45__cpo9iter_moveE,@object
	.size		_ZN40_INTERNAL_0cefee94_4_k_cu_9684e8be_155834cuda3std6ranges3__45__cpo9iter_moveE,(_ZN40_INTERNAL_0cefee94_4_k_cu_9684e8be_155834cuda3std3__45__cpo5beginE - _ZN40_INTERNAL_0cefee94_4_k_cu_9684e8be_155834cuda3std6ranges3__45__cpo9iter_moveE)
_ZN40_INTERNAL_0cefee94_4_k_cu_9684e8be_155834cuda3std6ranges3__45__cpo9iter_moveE:
	.zero		1
	.type		_ZN40_INTERNAL_0cefee94_4_k_cu_9684e8be_155834cuda3std3__45__cpo5beginE,@object
	.size		_ZN40_INTERNAL_0cefee94_4_k_cu_9684e8be_155834cuda3std3__45__cpo5beginE,(_ZN40_INTERNAL_0cefee94_4_k_cu_9684e8be_155834cuda3std3__442_GLOBAL__N__0cefee94_4_k_cu_9684e8be_155836ignoreE - _ZN40_INTERNAL_0cefee94_4_k_cu_9684e8be_155834cuda3std3__45__cpo5beginE)
_ZN40_INTERNAL_0cefee94_4_k_cu_9684e8be_155834cuda3std3__45__cpo5beginE:
	.zero		1
	.type		_ZN40_INTERNAL_0cefee94_4_k_cu_9684e8be_155834cuda3std3__442_GLOBAL__N__0cefee94_4_k_cu_9684e8be_155836ignoreE,@object
	.size		_ZN40_INTERNAL_0cefee94_4_k_cu_9684e8be_155834cuda3std3__442_GLOBAL__N__0cefee94_4_k_cu_9684e8be_155836ignoreE,(_ZN40_INTERNAL_0cefee94_4_k_cu_9684e8be_155834cute7productE - _ZN40_INTERNAL_0cefee94_4_k_cu_9684e8be_155834cuda3std3__442_GLOBAL__N__0cefee94_4_k_cu_9684e8be_155836ignoreE)
_ZN40_INTERNAL_0cefee94_4_k_cu_9684e8be_155834cuda3std3__442_GLOBAL__N__0cefee94_4_k_cu_9684e8be_155836ignoreE:
	.zero		1
	.type		_ZN40_INTERNAL_0cefee94_4_k_cu_9684e8be_155834cute7productE,@object
	.size		_ZN40_INTERNAL_0cefee94_4_k_cu_9684e8be_155834cute7productE,(_ZN40_INTERNAL_0cefee94_4_k_cu_9684e8be_155834cuda3std3__45__cpo3endE - _ZN40_INTERNAL_0cefee94_4_k_cu_9684e8be_155834cute7productE)
_ZN40_INTERNAL_0cefee94_4_k_cu_9684e8be_155834cute7productE:
	.zero		1
	.type		_ZN40_INTERNAL_0cefee94_4_k_cu_9684e8be_155834cuda3std3__45__cpo3endE,@object
	.size		_ZN40_INTERNAL_0cefee94_4_k_cu_9684e8be_155834cuda3std3__45__cpo3endE,(_ZN40_INTERNAL_0cefee94_4_k_cu_9684e8be_155834cuda3std3__419piecewise_constructE - _ZN40_INTERNAL_0cefee94_4_k_cu_9684e8be_155834cuda3std3__45__cpo3endE)
_ZN40_INTERNAL_0cefee94_4_k_cu_9684e8be_155834cuda3std3__45__cpo3endE:
	.zero		1
	.type		_ZN40_INTERNAL_0cefee94_4_k_cu_9684e8be_155834cuda3std3__419piecewise_constructE,@object
	.size		_ZN40_INTERNAL_0cefee94_4_k_cu_9684e8be_155834cuda3std3__419piecewise_constructE,(_ZN40_INTERNAL_0cefee94_4_k_cu_9684e8be_155834cuda3std3__45__cpo4cendE - _ZN40_INTERNAL_0cefee94_4_k_cu_9684e8be_155834cuda3std3__419piecewise_constructE)
_ZN40_INTERNAL_0cefee94_4_k_cu_9684e8be_155834cuda3std3__419piecewise_constructE:
	.zero		1
	.type		_ZN40_INTERNAL_0cefee94_4_k_cu_9684e8be_155834cuda3std3__45__cpo4cendE,@object
	.size		_ZN40_INTERNAL_0cefee94_4_k_cu_9684e8be_155834cuda3std3__45__cpo4cendE,(_ZN40_INTERNAL_0cefee94_4_k_cu_9684e8be_155834cuda3std6ranges3__45__cpo4swapE - _ZN40_INTERNAL_0cefee94_4_k_cu_9684e8be_155834cuda3std3__45__cpo4cendE)
_ZN40_INTERNAL_0cefee94_4_k_cu_9684e8be_155834cuda3std3__45__cpo4cendE:
	.zero		1
	.type		_ZN40_INTERNAL_0cefee94_4_k_cu_9684e8be_155834cuda3std6ranges3__45__cpo4swapE,@object
	.size		_ZN40_INTERNAL_0cefee94_4_k_cu_9684e8be_155834cuda3std6ranges3__45__cpo4swapE,(.L_8 - _ZN40_INTERNAL_0cefee94_4_k_cu_9684e8be_155834cuda3std6ranges3__45__cpo4swapE)
_ZN40_INTERNAL_0cefee94_4_k_cu_9684e8be_155834cuda3std6ranges3__45__cpo4swapE:
	.zero		1
.L_8:


//--------------------- .nv.constant0._ZN7cutlass13device_kernelINS_4gemm6kernel13GemmUniversalIN4cute5tupleIJiiiiEEENS1_10collective13CollectiveMmaINS1_34MainloopSm90TmaGmmaWarpSpecializedILi11ENS5_IJNS4_1CILi2EEENSA_ILi1EEESC_EEENS1_32KernelTmaWarpSpecializedPingpongEEENS5_IJNSA_ILi64EEENSA_ILi256EEENSA_ILi32EEEEEENS_6half_tENS5_IJlSC_lEEESK_SL_NS4_8TiledMMAINS4_8MMA_AtomIJNS4_4SM904GMMA26MMA_64x256x16_F32F16F16_SSILNSP_5MajorE0ELSR_0ELNSP_7ScaleInE1ELSS_1EEEEEENS4_6LayoutINS5_IJSC_SC_SC_EEENS5_IJNSA_ILi0EEESX_SX_EEEEENS5_IJNS4_10UnderscoreES10_S10_EEEEENS4_13SM90_TMA_LOADENS4_14ComposedLayoutINS4_7SwizzleILi2ELi4ELi3EEENS4_18smem_ptr_flag_bitsILi16EEENSV_INS5_IJNSA_ILi8EEESI_EEENS5_IJSI_SC_EEEEEEEvNS4_8identityENS4_23SM90_TMA_LOAD_MULTICASTES1D_vS1E_EENS_8epilogue10collective6detail29Sm90TmaWarpSpecializedAdapterINS1I_15DefaultEpilogueISK_SL_SL_NS1H_6thread17LinearCombinationISK_Li1EffLNS1M_9ScaleType4KindE0ELNS_15FloatRoundStyleE2ESK_EENS1_15EpilogueDefaultEEEEEvvEEEEvNT_6ParamsE --------------------------
	.section	.nv.constant0._ZN7cutlass13device_kernelINS_4gemm6kernel13GemmUniversalIN4cute5tupleIJiiiiEEENS1_10collective13CollectiveMmaINS1_34MainloopSm90TmaGmmaWarpSpecializedILi11ENS5_IJNS4_1CILi2EEENSA_ILi1EEESC_EEENS1_32KernelTmaWarpSpecializedPingpongEEENS5_IJNSA_ILi64EEENSA_ILi256EEENSA_ILi32EEEEEENS_6half_tENS5_IJlSC_lEEESK_SL_NS4_8TiledMMAINS4_8MMA_AtomIJNS4_4SM904GMMA26MMA_64x256x16_F32F16F16_SSILNSP_5MajorE0ELSR_0ELNSP_7ScaleInE1ELSS_1EEEEEENS4_6LayoutINS5_IJSC_SC_SC_EEENS5_IJNSA_ILi0EEESX_SX_EEEEENS5_IJNS4_10UnderscoreES10_S10_EEEEENS4_13SM90_TMA_LOADENS4_14ComposedLayoutINS4_7SwizzleILi2ELi4ELi3EEENS4_18smem_ptr_flag_bitsILi16EEENSV_INS5_IJNSA_ILi8EEESI_EEENS5_IJSI_SC_EEEEEEEvNS4_8identityENS4_23SM90_TMA_LOAD_MULTICASTES1D_vS1E_EENS_8epilogue10collective6detail29Sm90TmaWarpSpecializedAdapterINS1I_15DefaultEpilogueISK_SL_SL_NS1H_6thread17LinearCombinationISK_Li1EffLNS1M_9ScaleType4KindE0ELNS_15FloatRoundStyleE2ESK_EENS1_15EpilogueDefaultEEEEEvvEEEEvNT_6ParamsE,"a",@progbits
	.sectionflags	@""
	.align	4
.nv.constant0._ZN7cutlass13device_kernelINS_4gemm6kernel13GemmUniversalIN4cute5tupleIJiiiiEEENS1_10collective13CollectiveMmaINS1_34MainloopSm90TmaGmmaWarpSpecializedILi11ENS5_IJNS4_1CILi2EEENSA_ILi1EEESC_EEENS1_32KernelTmaWarpSpecializedPingpongEEENS5_IJNSA_ILi64EEENSA_ILi256EEENSA_ILi32EEEEEENS_6half_tENS5_IJlSC_lEEESK_SL_NS4_8TiledMMAINS4_8MMA_AtomIJNS4_4SM904GMMA26MMA_64x256x16_F32F16F16_SSILNSP_5MajorE0ELSR_0ELNSP_7ScaleInE1ELSS_1EEEEEENS4_6LayoutINS5_IJSC_SC_SC_EEENS5_IJNSA_ILi0EEESX_SX_EEEEENS5_IJNS4_10UnderscoreES10_S10_EEEEENS4_13SM90_TMA_LOADENS4_14ComposedLayoutINS4_7SwizzleILi2ELi4ELi3EEENS4_18smem_ptr_flag_bitsILi16EEENSV_INS5_IJNSA_ILi8EEESI_EEENS5_IJSI_SC_EEEEEEEvNS4_8identityENS4_23SM90_TMA_LOAD_MULTICASTES1D_vS1E_EENS_8epilogue10collective6detail29Sm90TmaWarpSpecializedAdapterINS1I_15DefaultEpilogueISK_SL_SL_NS1H_6thread17LinearCombinationISK_Li1EffLNS1M_9ScaleType4KindE0ELNS_15FloatRoundStyleE2ESK_EENS1_15EpilogueDefaultEEEEEvvEEEEvNT_6ParamsE:
	.zero		1664


//--------------------- SYMBOLS --------------------------

	.type		.nv.reservedSmem.offset0,@object
	.size		.nv.reservedSmem.offset0,0x4
	.type		__assertfail,@function
